//
// Generated by NVIDIA NVVM Compiler
//
// Compiler Build ID: CL-36424714
// Cuda compilation tools, release 13.0, V13.0.88
// Based on NVVM 20.0.0
//

.version 9.0
.target sm_100
.address_size 64

	// .globl	_Z13calculateMeanPfS_Pi

.visible .entry _Z13calculateMeanPfS_Pi(
	.param .u64 .ptr .align 1 _Z13calculateMeanPfS_Pi_param_0,
	.param .u64 .ptr .align 1 _Z13calculateMeanPfS_Pi_param_1,
	.param .u64 .ptr .align 1 _Z13calculateMeanPfS_Pi_param_2
)
{
	.reg .pred 	%p<11>;
	.reg .b32 	%r<104>;
	.reg .b32 	%f<85>;
	.reg .b64 	%rd<128>;

	ld.param.u64 	%rd7, [_Z13calculateMeanPfS_Pi_param_0];
	ld.param.u64 	%rd6, [_Z13calculateMeanPfS_Pi_param_1];
	ld.param.u64 	%rd8, [_Z13calculateMeanPfS_Pi_param_2];
	cvta.to.global.u64 	%rd1, %rd7;
	cvta.to.global.u64 	%rd9, %rd8;
	mov.u32 	%r66, %ctaid.x;
	mov.u32 	%r67, %ntid.x;
	mov.u32 	%r68, %tid.x;
	mad.lo.s32 	%r1, %r66, %r67, %r68;
	ld.global.u32 	%r2, [%rd9];
	setp.ge.s32 	%p1, %r1, %r2;
	@%p1 bra 	$L__BB0_15;
	setp.lt.s32 	%p2, %r2, 1;
	mov.f32 	%f84, 0f00000000;
	@%p2 bra 	$L__BB0_14;
	cvt.s64.s32 	%rd2, %r1;
	setp.lt.u32 	%p3, %r2, 16;
	mov.b32 	%r100, 0;
	mov.f32 	%f84, 0f00000000;
	@%p3 bra 	$L__BB0_5;
	and.b32  	%r70, %r2, 2147483632;
	neg.s32 	%r98, %r70;
	shl.b32 	%r4, %r2, 4;
	shl.b32 	%r96, %r2, 1;
	mul.lo.s32 	%r95, %r2, 3;
	shl.b32 	%r94, %r2, 2;
	mul.lo.s32 	%r93, %r2, 5;
	mul.lo.s32 	%r92, %r2, 6;
	mul.lo.s32 	%r91, %r2, 7;
	shl.b32 	%r90, %r2, 3;
	mul.lo.s32 	%r89, %r2, 9;
	mul.lo.s32 	%r88, %r2, 10;
	mul.lo.s32 	%r87, %r2, 11;
	mul.lo.s32 	%r86, %r2, 12;
	mul.lo.s32 	%r85, %r2, 13;
	mul.lo.s32 	%r84, %r2, 14;
	mul.lo.s32 	%r83, %r2, 15;
	shl.b64 	%rd10, %rd2, 2;
	add.s64 	%rd127, %rd1, %rd10;
	mov.f32 	%f84, 0f00000000;
	mul.wide.u32 	%rd71, %r4, 4;
	mov.u32 	%r97, %r2;
$L__BB0_4:
	.pragma "nounroll";
	and.b32  	%r100, %r2, 2147483632;
	ld.global.f32 	%f18, [%rd127];
	add.f32 	%f19, %f84, %f18;
	cvt.u64.u32 	%rd11, %r97;
	add.s64 	%rd12, %rd11, %rd2;
	shl.b64 	%rd13, %rd12, 2;
	add.s64 	%rd14, %rd1, %rd13;
	ld.global.f32 	%f20, [%rd14];
	add.f32 	%f21, %f19, %f20;
	cvt.u64.u32 	%rd15, %r96;
	add.s64 	%rd16, %rd15, %rd2;
	shl.b64 	%rd17, %rd16, 2;
	add.s64 	%rd18, %rd1, %rd17;
	ld.global.f32 	%f22, [%rd18];
	add.f32 	%f23, %f21, %f22;
	cvt.u64.u32 	%rd19, %r95;
	add.s64 	%rd20, %rd19, %rd2;
	shl.b64 	%rd21, %rd20, 2;
	add.s64 	%rd22, %rd1, %rd21;
	ld.global.f32 	%f24, [%rd22];
	add.f32 	%f25, %f23, %f24;
	cvt.u64.u32 	%rd23, %r94;
	add.s64 	%rd24, %rd23, %rd2;
	shl.b64 	%rd25, %rd24, 2;
	add.s64 	%rd26, %rd1, %rd25;
	ld.global.f32 	%f26, [%rd26];
	add.f32 	%f27, %f25, %f26;
	cvt.u64.u32 	%rd27, %r93;
	add.s64 	%rd28, %rd27, %rd2;
	shl.b64 	%rd29, %rd28, 2;
	add.s64 	%rd30, %rd1, %rd29;
	ld.global.f32 	%f28, [%rd30];
	add.f32 	%f29, %f27, %f28;
	cvt.u64.u32 	%rd31, %r92;
	add.s64 	%rd32, %rd31, %rd2;
	shl.b64 	%rd33, %rd32, 2;
	add.s64 	%rd34, %rd1, %rd33;
	ld.global.f32 	%f30, [%rd34];
	add.f32 	%f31, %f29, %f30;
	cvt.u64.u32 	%rd35, %r91;
	add.s64 	%rd36, %rd35, %rd2;
	shl.b64 	%rd37, %rd36, 2;
	add.s64 	%rd38, %rd1, %rd37;
	ld.global.f32 	%f32, [%rd38];
	add.f32 	%f33, %f31, %f32;
	cvt.u64.u32 	%rd39, %r90;
	add.s64 	%rd40, %rd39, %rd2;
	shl.b64 	%rd41, %rd40, 2;
	add.s64 	%rd42, %rd1, %rd41;
	ld.global.f32 	%f34, [%rd42];
	add.f32 	%f35, %f33, %f34;
	cvt.u64.u32 	%rd43, %r89;
	add.s64 	%rd44, %rd43, %rd2;
	shl.b64 	%rd45, %rd44, 2;
	add.s64 	%rd46, %rd1, %rd45;
	ld.global.f32 	%f36, [%rd46];
	add.f32 	%f37, %f35, %f36;
	cvt.u64.u32 	%rd47, %r88;
	add.s64 	%rd48, %rd47, %rd2;
	shl.b64 	%rd49, %rd48, 2;
	add.s64 	%rd50, %rd1, %rd49;
	ld.global.f32 	%f38, [%rd50];
	add.f32 	%f39, %f37, %f38;
	cvt.u64.u32 	%rd51, %r87;
	add.s64 	%rd52, %rd51, %rd2;
	shl.b64 	%rd53, %rd52, 2;
	add.s64 	%rd54, %rd1, %rd53;
	ld.global.f32 	%f40, [%rd54];
	add.f32 	%f41, %f39, %f40;
	cvt.u64.u32 	%rd55, %r86;
	add.s64 	%rd56, %rd55, %rd2;
	shl.b64 	%rd57, %rd56, 2;
	add.s64 	%rd58, %rd1, %rd57;
	ld.global.f32 	%f42, [%rd58];
	add.f32 	%f43, %f41, %f42;
	cvt.u64.u32 	%rd59, %r85;
	add.s64 	%rd60, %rd59, %rd2;
	shl.b64 	%rd61, %rd60, 2;
	add.s64 	%rd62, %rd1, %rd61;
	ld.global.f32 	%f44, [%rd62];
	add.f32 	%f45, %f43, %f44;
	cvt.u64.u32 	%rd63, %r84;
	add.s64 	%rd64, %rd63, %rd2;
	shl.b64 	%rd65, %rd64, 2;
	add.s64 	%rd66, %rd1, %rd65;
	ld.global.f32 	%f46, [%rd66];
	add.f32 	%f47, %f45, %f46;
	cvt.u64.u32 	%rd67, %r83;
	add.s64 	%rd68, %rd67, %rd2;
	shl.b64 	%rd69, %rd68, 2;
	add.s64 	%rd70, %rd1, %rd69;
	ld.global.f32 	%f48, [%rd70];
	add.f32 	%f84, %f47, %f48;
	add.s32 	%r98, %r98, 16;
	add.s32 	%r97, %r97, %r4;
	add.s32 	%r96, %r96, %r4;
	add.s32 	%r95, %r95, %r4;
	add.s32 	%r94, %r94, %r4;
	add.s32 	%r93, %r93, %r4;
	add.s32 	%r92, %r92, %r4;
	add.s32 	%r91, %r91, %r4;
	add.s32 	%r90, %r90, %r4;
	add.s32 	%r89, %r89, %r4;
	add.s32 	%r88, %r88, %r4;
	add.s32 	%r87, %r87, %r4;
	add.s32 	%r86, %r86, %r4;
	add.s32 	%r85, %r85, %r4;
	add.s32 	%r84, %r84, %r4;
	add.s32 	%r83, %r83, %r4;
	add.s64 	%rd127, %rd127, %rd71;
	setp.ne.s32 	%p4, %r98, 0;
	@%p4 bra 	$L__BB0_4;
$L__BB0_5:
	and.b32  	%r53, %r2, 15;
	setp.eq.s32 	%p5, %r53, 0;
	@%p5 bra 	$L__BB0_14;
	and.b32  	%r54, %r2, 7;
	setp.lt.u32 	%p6, %r53, 8;
	@%p6 bra 	$L__BB0_8;
	mul.lo.s32 	%r71, %r2, %r100;
	cvt.s64.s32 	%rd72, %r71;
	add.s64 	%rd73, %rd72, %rd2;
	shl.b64 	%rd74, %rd73, 2;
	add.s64 	%rd75, %rd1, %rd74;
	ld.global.f32 	%f50, [%rd75];
	add.f32 	%f51, %f84, %f50;
	add.s32 	%r72, %r71, %r2;
	cvt.s64.s32 	%rd76, %r72;
	add.s64 	%rd77, %rd76, %rd2;
	shl.b64 	%rd78, %rd77, 2;
	add.s64 	%rd79, %rd1, %rd78;
	ld.global.f32 	%f52, [%rd79];
	add.f32 	%f53, %f51, %f52;
	add.s32 	%r73, %r72, %r2;
	cvt.s64.s32 	%rd80, %r73;
	add.s64 	%rd81, %rd80, %rd2;
	shl.b64 	%rd82, %rd81, 2;
	add.s64 	%rd83, %rd1, %rd82;
	ld.global.f32 	%f54, [%rd83];
	add.f32 	%f55, %f53, %f54;
	add.s32 	%r74, %r73, %r2;
	cvt.s64.s32 	%rd84, %r74;
	add.s64 	%rd85, %rd84, %rd2;
	shl.b64 	%rd86, %rd85, 2;
	add.s64 	%rd87, %rd1, %rd86;
	ld.global.f32 	%f56, [%rd87];
	add.f32 	%f57, %f55, %f56;
	add.s32 	%r75, %r74, %r2;
	cvt.s64.s32 	%rd88, %r75;
	add.s64 	%rd89, %rd88, %rd2;
	shl.b64 	%rd90, %rd89, 2;
	add.s64 	%rd91, %rd1, %rd90;
	ld.global.f32 	%f58, [%rd91];
	add.f32 	%f59, %f57, %f58;
	add.s32 	%r76, %r75, %r2;
	cvt.s64.s32 	%rd92, %r76;
	add.s64 	%rd93, %rd92, %rd2;
	shl.b64 	%rd94, %rd93, 2;
	add.s64 	%rd95, %rd1, %rd94;
	ld.global.f32 	%f60, [%rd95];
	add.f32 	%f61, %f59, %f60;
	add.s32 	%r77, %r76, %r2;
	cvt.s64.s32 	%rd96, %r77;
	add.s64 	%rd97, %rd96, %rd2;
	shl.b64 	%rd98, %rd97, 2;
	add.s64 	%rd99, %rd1, %rd98;
	ld.global.f32 	%f62, [%rd99];
	add.f32 	%f63, %f61, %f62;
	add.s32 	%r78, %r77, %r2;
	cvt.s64.s32 	%rd100, %r78;
	add.s64 	%rd101, %rd100, %rd2;
	shl.b64 	%rd102, %rd101, 2;
	add.s64 	%rd103, %rd1, %rd102;
	ld.global.f32 	%f64, [%rd103];
	add.f32 	%f84, %f63, %f64;
	add.s32 	%r100, %r100, 8;
$L__BB0_8:
	setp.eq.s32 	%p7, %r54, 0;
	@%p7 bra 	$L__BB0_14;
	and.b32  	%r57, %r2, 3;
	setp.lt.u32 	%p8, %r54, 4;
	@%p8 bra 	$L__BB0_11;
	mul.lo.s32 	%r79, %r2, %r100;
	cvt.s64.s32 	%rd104, %r79;
	add.s64 	%rd105, %rd104, %rd2;
	shl.b64 	%rd106, %rd105, 2;
	add.s64 	%rd107, %rd1, %rd106;
	ld.global.f32 	%f66, [%rd107];
	add.f32 	%f67, %f84, %f66;
	add.s32 	%r80, %r79, %r2;
	cvt.s64.s32 	%rd108, %r80;
	add.s64 	%rd109, %rd108, %rd2;
	shl.b64 	%rd110, %rd109, 2;
	add.s64 	%rd111, %rd1, %rd110;
	ld.global.f32 	%f68, [%rd111];
	add.f32 	%f69, %f67, %f68;
	add.s32 	%r81, %r80, %r2;
	cvt.s64.s32 	%rd112, %r81;
	add.s64 	%rd113, %rd112, %rd2;
	shl.b64 	%rd114, %rd113, 2;
	add.s64 	%rd115, %rd1, %rd114;
	ld.global.f32 	%f70, [%rd115];
	add.f32 	%f71, %f69, %f70;
	add.s32 	%r82, %r81, %r2;
	cvt.s64.s32 	%rd116, %r82;
	add.s64 	%rd117, %rd116, %rd2;
	shl.b64 	%rd118, %rd117, 2;
	add.s64 	%rd119, %rd1, %rd118;
	ld.global.f32 	%f72, [%rd119];
	add.f32 	%f84, %f71, %f72;
	add.s32 	%r100, %r100, 4;
$L__BB0_11:
	setp.eq.s32 	%p9, %r57, 0;
	@%p9 bra 	$L__BB0_14;
	mul.lo.s32 	%r103, %r100, %r2;
	neg.s32 	%r102, %r57;
$L__BB0_13:
	.pragma "nounroll";
	cvt.s64.s32 	%rd120, %r103;
	add.s64 	%rd121, %rd120, %rd2;
	shl.b64 	%rd122, %rd121, 2;
	add.s64 	%rd123, %rd1, %rd122;
	ld.global.f32 	%f73, [%rd123];
	add.f32 	%f84, %f84, %f73;
	add.s32 	%r103, %r103, %r2;
	add.s32 	%r102, %r102, 1;
	setp.ne.s32 	%p10, %r102, 0;
	@%p10 bra 	$L__BB0_13;
$L__BB0_14:
	cvt.rn.f32.s32 	%f74, %r2;
	div.rn.f32 	%f75, %f84, %f74;
	cvta.to.global.u64 	%rd124, %rd6;
	mul.wide.s32 	%rd125, %r1, 4;
	add.s64 	%rd126, %rd124, %rd125;
	st.global.f32 	[%rd126], %f75;
$L__BB0_15:
	ret;

}
	// .globl	_Z20calculateStandardDevPfS_Pi
.visible .entry _Z20calculateStandardDevPfS_Pi(
	.param .u64 .ptr .align 1 _Z20calculateStandardDevPfS_Pi_param_0,
	.param .u64 .ptr .align 1 _Z20calculateStandardDevPfS_Pi_param_1,
	.param .u64 .ptr .align 1 _Z20calculateStandardDevPfS_Pi_param_2
)
{
	.reg .pred 	%p<11>;
	.reg .b32 	%r<104>;
	.reg .b32 	%f<85>;
	.reg .b64 	%rd<128>;

	ld.param.u64 	%rd7, [_Z20calculateStandardDevPfS_Pi_param_0];
	ld.param.u64 	%rd6, [_Z20calculateStandardDevPfS_Pi_param_1];
	ld.param.u64 	%rd8, [_Z20calculateStandardDevPfS_Pi_param_2];
	cvta.to.global.u64 	%rd1, %rd7;
	cvta.to.global.u64 	%rd9, %rd8;
	mov.u32 	%r66, %ctaid.x;
	mov.u32 	%r67, %ntid.x;
	mov.u32 	%r68, %tid.x;
	mad.lo.s32 	%r1, %r66, %r67, %r68;
	ld.global.u32 	%r2, [%rd9];
	setp.ge.s32 	%p1, %r1, %r2;
	@%p1 bra 	$L__BB1_15;
	setp.lt.s32 	%p2, %r2, 1;
	mov.f32 	%f84, 0f00000000;
	@%p2 bra 	$L__BB1_14;
	cvt.s64.s32 	%rd2, %r1;
	setp.lt.u32 	%p3, %r2, 16;
	mov.b32 	%r100, 0;
	mov.f32 	%f84, 0f00000000;
	@%p3 bra 	$L__BB1_5;
	and.b32  	%r70, %r2, 2147483632;
	neg.s32 	%r98, %r70;
	shl.b32 	%r4, %r2, 4;
	shl.b32 	%r96, %r2, 1;
	mul.lo.s32 	%r95, %r2, 3;
	shl.b32 	%r94, %r2, 2;
	mul.lo.s32 	%r93, %r2, 5;
	mul.lo.s32 	%r92, %r2, 6;
	mul.lo.s32 	%r91, %r2, 7;
	shl.b32 	%r90, %r2, 3;
	mul.lo.s32 	%r89, %r2, 9;
	mul.lo.s32 	%r88, %r2, 10;
	mul.lo.s32 	%r87, %r2, 11;
	mul.lo.s32 	%r86, %r2, 12;
	mul.lo.s32 	%r85, %r2, 13;
	mul.lo.s32 	%r84, %r2, 14;
	mul.lo.s32 	%r83, %r2, 15;
	shl.b64 	%rd10, %rd2, 2;
	add.s64 	%rd127, %rd1, %rd10;
	mov.f32 	%f84, 0f00000000;
	mul.wide.u32 	%rd71, %r4, 4;
	mov.u32 	%r97, %r2;
$L__BB1_4:
	.pragma "nounroll";
	and.b32  	%r100, %r2, 2147483632;
	ld.global.f32 	%f18, [%rd127];
	add.f32 	%f19, %f84, %f18;
	cvt.u64.u32 	%rd11, %r97;
	add.s64 	%rd12, %rd11, %rd2;
	shl.b64 	%rd13, %rd12, 2;
	add.s64 	%rd14, %rd1, %rd13;
	ld.global.f32 	%f20, [%rd14];
	add.f32 	%f21, %f19, %f20;
	cvt.u64.u32 	%rd15, %r96;
	add.s64 	%rd16, %rd15, %rd2;
	shl.b64 	%rd17, %rd16, 2;
	add.s64 	%rd18, %rd1, %rd17;
	ld.global.f32 	%f22, [%rd18];
	add.f32 	%f23, %f21, %f22;
	cvt.u64.u32 	%rd19, %r95;
	add.s64 	%rd20, %rd19, %rd2;
	shl.b64 	%rd21, %rd20, 2;
	add.s64 	%rd22, %rd1, %rd21;
	ld.global.f32 	%f24, [%rd22];
	add.f32 	%f25, %f23, %f24;
	cvt.u64.u32 	%rd23, %r94;
	add.s64 	%rd24, %rd23, %rd2;
	shl.b64 	%rd25, %rd24, 2;
	add.s64 	%rd26, %rd1, %rd25;
	ld.global.f32 	%f26, [%rd26];
	add.f32 	%f27, %f25, %f26;
	cvt.u64.u32 	%rd27, %r93;
	add.s64 	%rd28, %rd27, %rd2;
	shl.b64 	%rd29, %rd28, 2;
	add.s64 	%rd30, %rd1, %rd29;
	ld.global.f32 	%f28, [%rd30];
	add.f32 	%f29, %f27, %f28;
	cvt.u64.u32 	%rd31, %r92;
	add.s64 	%rd32, %rd31, %rd2;
	shl.b64 	%rd33, %rd32, 2;
	add.s64 	%rd34, %rd1, %rd33;
	ld.global.f32 	%f30, [%rd34];
	add.f32 	%f31, %f29, %f30;
	cvt.u64.u32 	%rd35, %r91;
	add.s64 	%rd36, %rd35, %rd2;
	shl.b64 	%rd37, %rd36, 2;
	add.s64 	%rd38, %rd1, %rd37;
	ld.global.f32 	%f32, [%rd38];
	add.f32 	%f33, %f31, %f32;
	cvt.u64.u32 	%rd39, %r90;
	add.s64 	%rd40, %rd39, %rd2;
	shl.b64 	%rd41, %rd40, 2;
	add.s64 	%rd42, %rd1, %rd41;
	ld.global.f32 	%f34, [%rd42];
	add.f32 	%f35, %f33, %f34;
	cvt.u64.u32 	%rd43, %r89;
	add.s64 	%rd44, %rd43, %rd2;
	shl.b64 	%rd45, %rd44, 2;
	add.s64 	%rd46, %rd1, %rd45;
	ld.global.f32 	%f36, [%rd46];
	add.f32 	%f37, %f35, %f36;
	cvt.u64.u32 	%rd47, %r88;
	add.s64 	%rd48, %rd47, %rd2;
	shl.b64 	%rd49, %rd48, 2;
	add.s64 	%rd50, %rd1, %rd49;
	ld.global.f32 	%f38, [%rd50];
	add.f32 	%f39, %f37, %f38;
	cvt.u64.u32 	%rd51, %r87;
	add.s64 	%rd52, %rd51, %rd2;
	shl.b64 	%rd53, %rd52, 2;
	add.s64 	%rd54, %rd1, %rd53;
	ld.global.f32 	%f40, [%rd54];
	add.f32 	%f41, %f39, %f40;
	cvt.u64.u32 	%rd55, %r86;
	add.s64 	%rd56, %rd55, %rd2;
	shl.b64 	%rd57, %rd56, 2;
	add.s64 	%rd58, %rd1, %rd57;
	ld.global.f32 	%f42, [%rd58];
	add.f32 	%f43, %f41, %f42;
	cvt.u64.u32 	%rd59, %r85;
	add.s64 	%rd60, %rd59, %rd2;
	shl.b64 	%rd61, %rd60, 2;
	add.s64 	%rd62, %rd1, %rd61;
	ld.global.f32 	%f44, [%rd62];
	add.f32 	%f45, %f43, %f44;
	cvt.u64.u32 	%rd63, %r84;
	add.s64 	%rd64, %rd63, %rd2;
	shl.b64 	%rd65, %rd64, 2;
	add.s64 	%rd66, %rd1, %rd65;
	ld.global.f32 	%f46, [%rd66];
	add.f32 	%f47, %f45, %f46;
	cvt.u64.u32 	%rd67, %r83;
	add.s64 	%rd68, %rd67, %rd2;
	shl.b64 	%rd69, %rd68, 2;
	add.s64 	%rd70, %rd1, %rd69;
	ld.global.f32 	%f48, [%rd70];
	add.f32 	%f84, %f47, %f48;
	add.s32 	%r98, %r98, 16;
	add.s32 	%r97, %r97, %r4;
	add.s32 	%r96, %r96, %r4;
	add.s32 	%r95, %r95, %r4;
	add.s32 	%r94, %r94, %r4;
	add.s32 	%r93, %r93, %r4;
	add.s32 	%r92, %r92, %r4;
	add.s32 	%r91, %r91, %r4;
	add.s32 	%r90, %r90, %r4;
	add.s32 	%r89, %r89, %r4;
	add.s32 	%r88, %r88, %r4;
	add.s32 	%r87, %r87, %r4;
	add.s32 	%r86, %r86, %r4;
	add.s32 	%r85, %r85, %r4;
	add.s32 	%r84, %r84, %r4;
	add.s32 	%r83, %r83, %r4;
	add.s64 	%rd127, %rd127, %rd71;
	setp.ne.s32 	%p4, %r98, 0;
	@%p4 bra 	$L__BB1_4;
$L__BB1_5:
	and.b32  	%r53, %r2, 15;
	setp.eq.s32 	%p5, %r53, 0;
	@%p5 bra 	$L__BB1_14;
	and.b32  	%r54, %r2, 7;
	setp.lt.u32 	%p6, %r53, 8;
	@%p6 bra 	$L__BB1_8;
	mul.lo.s32 	%r71, %r2, %r100;
	cvt.s64.s32 	%rd72, %r71;
	add.s64 	%rd73, %rd72, %rd2;
	shl.b64 	%rd74, %rd73, 2;
	add.s64 	%rd75, %rd1, %rd74;
	ld.global.f32 	%f50, [%rd75];
	add.f32 	%f51, %f84, %f50;
	add.s32 	%r72, %r71, %r2;
	cvt.s64.s32 	%rd76, %r72;
	add.s64 	%rd77, %rd76, %rd2;
	shl.b64 	%rd78, %rd77, 2;
	add.s64 	%rd79, %rd1, %rd78;
	ld.global.f32 	%f52, [%rd79];
	add.f32 	%f53, %f51, %f52;
	add.s32 	%r73, %r72, %r2;
	cvt.s64.s32 	%rd80, %r73;
	add.s64 	%rd81, %rd80, %rd2;
	shl.b64 	%rd82, %rd81, 2;
	add.s64 	%rd83, %rd1, %rd82;
	ld.global.f32 	%f54, [%rd83];
	add.f32 	%f55, %f53, %f54;
	add.s32 	%r74, %r73, %r2;
	cvt.s64.s32 	%rd84, %r74;
	add.s64 	%rd85, %rd84, %rd2;
	shl.b64 	%rd86, %rd85, 2;
	add.s64 	%rd87, %rd1, %rd86;
	ld.global.f32 	%f56, [%rd87];
	add.f32 	%f57, %f55, %f56;
	add.s32 	%r75, %r74, %r2;
	cvt.s64.s32 	%rd88, %r75;
	add.s64 	%rd89, %rd88, %rd2;
	shl.b64 	%rd90, %rd89, 2;
	add.s64 	%rd91, %rd1, %rd90;
	ld.global.f32 	%f58, [%rd91];
	add.f32 	%f59, %f57, %f58;
	add.s32 	%r76, %r75, %r2;
	cvt.s64.s32 	%rd92, %r76;
	add.s64 	%rd93, %rd92, %rd2;
	shl.b64 	%rd94, %rd93, 2;
	add.s64 	%rd95, %rd1, %rd94;
	ld.global.f32 	%f60, [%rd95];
	add.f32 	%f61, %f59, %f60;
	add.s32 	%r77, %r76, %r2;
	cvt.s64.s32 	%rd96, %r77;
	add.s64 	%rd97, %rd96, %rd2;
	shl.b64 	%rd98, %rd97, 2;
	add.s64 	%rd99, %rd1, %rd98;
	ld.global.f32 	%f62, [%rd99];
	add.f32 	%f63, %f61, %f62;
	add.s32 	%r78, %r77, %r2;
	cvt.s64.s32 	%rd100, %r78;
	add.s64 	%rd101, %rd100, %rd2;
	shl.b64 	%rd102, %rd101, 2;
	add.s64 	%rd103, %rd1, %rd102;
	ld.global.f32 	%f64, [%rd103];
	add.f32 	%f84, %f63, %f64;
	add.s32 	%r100, %r100, 8;
$L__BB1_8:
	setp.eq.s32 	%p7, %r54, 0;
	@%p7 bra 	$L__BB1_14;
	and.b32  	%r57, %r2, 3;
	setp.lt.u32 	%p8, %r54, 4;
	@%p8 bra 	$L__BB1_11;
	mul.lo.s32 	%r79, %r2, %r100;
	cvt.s64.s32 	%rd104, %r79;
	add.s64 	%rd105, %rd104, %rd2;
	shl.b64 	%rd106, %rd105, 2;
	add.s64 	%rd107, %rd1, %rd106;
	ld.global.f32 	%f66, [%rd107];
	add.f32 	%f67, %f84, %f66;
	add.s32 	%r80, %r79, %r2;
	cvt.s64.s32 	%rd108, %r80;
	add.s64 	%rd109, %rd108, %rd2;
	shl.b64 	%rd110, %rd109, 2;
	add.s64 	%rd111, %rd1, %rd110;
	ld.global.f32 	%f68, [%rd111];
	add.f32 	%f69, %f67, %f68;
	add.s32 	%r81, %r80, %r2;
	cvt.s64.s32 	%rd112, %r81;
	add.s64 	%rd113, %rd112, %rd2;
	shl.b64 	%rd114, %rd113, 2;
	add.s64 	%rd115, %rd1, %rd114;
	ld.global.f32 	%f70, [%rd115];
	add.f32 	%f71, %f69, %f70;
	add.s32 	%r82, %r81, %r2;
	cvt.s64.s32 	%rd116, %r82;
	add.s64 	%rd117, %rd116, %rd2;
	shl.b64 	%rd118, %rd117, 2;
	add.s64 	%rd119, %rd1, %rd118;
	ld.global.f32 	%f72, [%rd119];
	add.f32 	%f84, %f71, %f72;
	add.s32 	%r100, %r100, 4;
$L__BB1_11:
	setp.eq.s32 	%p9, %r57, 0;
	@%p9 bra 	$L__BB1_14;
	mul.lo.s32 	%r103, %r100, %r2;
	neg.s32 	%r102, %r57;
$L__BB1_13:
	.pragma "nounroll";
	cvt.s64.s32 	%rd120, %r103;
	add.s64 	%rd121, %rd120, %rd2;
	shl.b64 	%rd122, %rd121, 2;
	add.s64 	%rd123, %rd1, %rd122;
	ld.global.f32 	%f73, [%rd123];
	add.f32 	%f84, %f84, %f73;
	add.s32 	%r103, %r103, %r2;
	add.s32 	%r102, %r102, 1;
	setp.ne.s32 	%p10, %r102, 0;
	@%p10 bra 	$L__BB1_13;
$L__BB1_14:
	cvt.rn.f32.s32 	%f74, %r2;
	div.rn.f32 	%f75, %f84, %f74;
	cvta.to.global.u64 	%rd124, %rd6;
	mul.wide.s32 	%rd125, %r1, 4;
	add.s64 	%rd126, %rd124, %rd125;
	st.global.f32 	[%rd126], %f75;
$L__BB1_15:
	ret;

}
	// .globl	_Z24calculateVarianceSquaredPfS_S_Pi
.visible .entry _Z24calculateVarianceSquaredPfS_S_Pi(
	.param .u64 .ptr .align 1 _Z24calculateVarianceSquaredPfS_S_Pi_param_0,
	.param .u64 .ptr .align 1 _Z24calculateVarianceSquaredPfS_S_Pi_param_1,
	.param .u64 .ptr .align 1 _Z24calculateVarianceSquaredPfS_S_Pi_param_2,
	.param .u64 .ptr .align 1 _Z24calculateVarianceSquaredPfS_S_Pi_param_3
)
{
	.reg .pred 	%p<11>;
	.reg .b32 	%r<19>;
	.reg .b32 	%f<67>;
	.reg .b64 	%rd<15>;

	ld.param.u64 	%rd1, [_Z24calculateVarianceSquaredPfS_S_Pi_param_0];
	ld.param.u64 	%rd2, [_Z24calculateVarianceSquaredPfS_S_Pi_param_1];
	ld.param.u64 	%rd3, [_Z24calculateVarianceSquaredPfS_S_Pi_param_2];
	ld.param.u64 	%rd4, [_Z24calculateVarianceSquaredPfS_S_Pi_param_3];
	cvta.to.global.u64 	%rd5, %rd4;
	mov.u32 	%r3, %ctaid.x;
	mov.u32 	%r4, %ntid.x;
	mov.u32 	%r5, %tid.x;
	mad.lo.s32 	%r1, %r3, %r4, %r5;
	ld.global.u32 	%r2, [%rd5];
	mul.lo.s32 	%r6, %r2, %r2;
	setp.ge.s32 	%p1, %r1, %r6;
	@%p1 bra 	$L__BB2_7;
	cvta.to.global.u64 	%rd6, %rd1;
	cvta.to.global.u64 	%rd7, %rd2;
	mul.wide.s32 	%rd8, %r1, 4;
	add.s64 	%rd9, %rd6, %rd8;
	ld.global.f32 	%f8, [%rd9];
	rem.s32 	%r7, %r1, %r2;
	mul.wide.s32 	%rd10, %r7, 4;
	add.s64 	%rd11, %rd7, %rd10;
	ld.global.f32 	%f9, [%rd11];
	sub.f32 	%f1, %f8, %f9;
	abs.f32 	%f2, %f1;
	setp.eq.f32 	%p2, %f1, 0f3F800000;
	mov.f32 	%f66, 0f3F800000;
	@%p2 bra 	$L__BB2_6;
	setp.num.f32 	%p3, %f2, %f2;
	@%p3 bra 	$L__BB2_4;
	mov.f32 	%f65, 0f40000000;
	add.rn.f32 	%f66, %f1, %f65;
	bra.uni 	$L__BB2_6;
$L__BB2_4:
	setp.lt.f32 	%p4, %f2, 0f00800000;
	mul.f32 	%f10, %f2, 0f4B800000;
	selp.f32 	%f11, %f10, %f2, %p4;
	mov.b32 	%r8, %f11;
	add.s32 	%r9, %r8, -1060439283;
	and.b32  	%r10, %r9, -8388608;
	sub.s32 	%r11, %r8, %r10;
	mov.b32 	%f12, %r11;
	cvt.rn.f32.s32 	%f13, %r10;
	selp.f32 	%f14, 0fC1C00000, 0f00000000, %p4;
	fma.rn.f32 	%f15, %f13, 0f34000000, %f14;
	add.f32 	%f16, %f12, 0fBF800000;
	add.f32 	%f17, %f12, 0f3F800000;
	rcp.approx.ftz.f32 	%f18, %f17;
	add.f32 	%f19, %f16, %f16;
	mul.f32 	%f20, %f19, %f18;
	mul.f32 	%f21, %f20, %f20;
	neg.f32 	%f22, %f20;
	sub.f32 	%f23, %f16, %f20;
	add.f32 	%f24, %f23, %f23;
	fma.rn.f32 	%f25, %f22, %f16, %f24;
	mul.rn.f32 	%f26, %f18, %f25;
	fma.rn.f32 	%f27, %f21, 0f3A2C32E4, 0f3B52E7DB;
	fma.rn.f32 	%f28, %f27, %f21, 0f3C93BB73;
	fma.rn.f32 	%f29, %f28, %f21, 0f3DF6384F;
	mul.rn.f32 	%f30, %f29, %f21;
	fma.rn.f32 	%f31, %f20, 0f3FB8AA3B, %f15;
	mul.f32 	%f32, %f30, 0f40400000;
	sub.f32 	%f33, %f15, %f31;
	fma.rn.f32 	%f34, %f20, 0f3FB8AA3B, %f33;
	fma.rn.f32 	%f35, %f26, 0f3FB8AA3B, %f34;
	fma.rn.f32 	%f36, %f20, 0f32A55E34, %f35;
	fma.rn.f32 	%f37, %f32, %f26, %f36;
	fma.rn.f32 	%f38, %f30, %f20, %f37;
	add.rn.f32 	%f39, %f31, %f38;
	mov.f32 	%f40, 0f40000000;
	mul.rn.f32 	%f41, %f39, %f40;
	cvt.rni.f32.f32 	%f42, %f41;
	sub.f32 	%f43, %f41, %f42;
	neg.f32 	%f44, %f41;
	fma.rn.f32 	%f45, %f39, 0f40000000, %f44;
	neg.f32 	%f46, %f31;
	add.rn.f32 	%f47, %f39, %f46;
	neg.f32 	%f48, %f47;
	add.rn.f32 	%f49, %f38, %f48;
	fma.rn.f32 	%f50, %f49, 0f40000000, %f45;
	add.f32 	%f51, %f43, %f50;
	setp.gt.f32 	%p5, %f42, 0f00000000;
	selp.b32 	%r12, 0, -2097152000, %p5;
	setp.neu.f32 	%p6, %f1, 0f00000000;
	setp.neu.f32 	%p7, %f2, 0f7F800000;
	setp.lt.f32 	%p8, %f41, 0f00000000;
	selp.f32 	%f52, 0f00000000, 0f7F800000, %p8;
	abs.f32 	%f53, %f41;
	setp.gt.f32 	%p9, %f53, 0f43180000;
	cvt.rzi.s32.f32 	%r13, %f42;
	shl.b32 	%r14, %r13, 23;
	sub.s32 	%r15, %r14, %r12;
	mov.b32 	%f54, %r15;
	add.s32 	%r16, %r12, 2130706432;
	mov.b32 	%f55, %r16;
	fma.rn.f32 	%f56, %f51, 0f391FCB8E, 0f3AAF85ED;
	fma.rn.f32 	%f57, %f56, %f51, 0f3C1D9856;
	fma.rn.f32 	%f58, %f57, %f51, 0f3D6357BB;
	fma.rn.f32 	%f59, %f58, %f51, 0f3E75FDEC;
	fma.rn.f32 	%f60, %f59, %f51, 0f3F317218;
	fma.rn.f32 	%f61, %f60, %f51, 0f3F800000;
	mul.f32 	%f62, %f61, %f55;
	mul.f32 	%f63, %f62, %f54;
	selp.f32 	%f66, %f52, %f63, %p9;
	and.pred  	%p10, %p6, %p7;
	@%p10 bra 	$L__BB2_6;
	add.f32 	%f64, %f1, %f1;
	mov.b32 	%r17, %f64;
	and.b32  	%r18, %r17, 2147483647;
	mov.b32 	%f66, %r18;
$L__BB2_6:
	cvta.to.global.u64 	%rd12, %rd3;
	add.s64 	%rd14, %rd12, %rd8;
	st.global.f32 	[%rd14], %f66;
$L__BB2_7:
	ret;

}
	// .globl	_Z9normalizePfS_S_S_Pi
.visible .entry _Z9normalizePfS_S_S_Pi(
	.param .u64 .ptr .align 1 _Z9normalizePfS_S_S_Pi_param_0,
	.param .u64 .ptr .align 1 _Z9normalizePfS_S_S_Pi_param_1,
	.param .u64 .ptr .align 1 _Z9normalizePfS_S_S_Pi_param_2,
	.param .u64 .ptr .align 1 _Z9normalizePfS_S_S_Pi_param_3,
	.param .u64 .ptr .align 1 _Z9normalizePfS_S_S_Pi_param_4
)
{
	.reg .pred 	%p<2>;
	.reg .b32 	%r<8>;
	.reg .b32 	%f<6>;
	.reg .b64 	%rd<17>;

	ld.param.u64 	%rd1, [_Z9normalizePfS_S_S_Pi_param_0];
	ld.param.u64 	%rd2, [_Z9normalizePfS_S_S_Pi_param_1];
	ld.param.u64 	%rd3, [_Z9normalizePfS_S_S_Pi_param_2];
	ld.param.u64 	%rd4, [_Z9normalizePfS_S_S_Pi_param_3];
	ld.param.u64 	%rd5, [_Z9normalizePfS_S_S_Pi_param_4];
	cvta.to.global.u64 	%rd6, %rd5;
	mov.u32 	%r3, %ctaid.x;
	mov.u32 	%r4, %ntid.x;
	mov.u32 	%r5, %tid.x;
	mad.lo.s32 	%r1, %r3, %r4, %r5;
	ld.global.u32 	%r2, [%rd6];
	mul.lo.s32 	%r6, %r2, %r2;
	setp.ge.s32 	%p1, %r1, %r6;
	@%p1 bra 	$L__BB3_2;
	cvta.to.global.u64 	%rd7, %rd1;
	cvta.to.global.u64 	%rd8, %rd2;
	cvta.to.global.u64 	%rd9, %rd4;
	cvta.to.global.u64 	%rd10, %rd3;
	mul.wide.s32 	%rd11, %r1, 4;
	add.s64 	%rd12, %rd7, %rd11;
	ld.global.f32 	%f1, [%rd12];
	rem.s32 	%r7, %r1, %r2;
	mul.wide.s32 	%rd13, %r7, 4;
	add.s64 	%rd14, %rd8, %rd13;
	ld.global.f32 	%f2, [%rd14];
	sub.f32 	%f3, %f1, %f2;
	add.s64 	%rd15, %rd9, %rd13;
	ld.global.f32 	%f4, [%rd15];
	div.rn.f32 	%f5, %f3, %f4;
	add.s64 	%rd16, %rd10, %rd11;
	st.global.f32 	[%rd16], %f5;
$L__BB3_2:
	ret;

}


// ===== COMPILED SASS (sm_100) =====

	.target	sm_100

	.elftype	@"ET_EXEC"


//--------------------- .note.nv.tkinfo           --------------------------
	.section	.note.nv.tkinfo,"",@"SHT_NOTE"
	.sectionflags	@"SHF_NOTE_NV_TKINFO"
	.tkinfo
        /*0018*/ 	.word	0x00000002
        /*0030*/ 	.string	""
        /*0030*/ 	.string	"ptxas"
        /*0030*/ 	.string	"Cuda compilation tools, release 13.0, V13.0.88"
        /*0030*/ 	.string	"Build cuda_13.0.r13.0/compiler.36424714_0"
        /*0030*/ 	.string	"-arch sm_100 -m 64 "



//--------------------- .note.nv.cuinfo           --------------------------
	.section	.note.nv.cuinfo,"",@"SHT_NOTE"
	.sectionflags	@"SHF_NOTE_NV_CUINFO"
        /*0018*/ 	.short	0x0002
        /*001a*/ 	.short	0x0064
        /*001c*/ 	.short	0x0082
	.zero		2


//--------------------- .nv.info                  --------------------------
	.section	.nv.info,"",@"SHT_CUDA_INFO"
	.align	4


	//----- nvinfo : EIATTR_REGCOUNT
	.align		4
        /*0000*/ 	.byte	0x04, 0x2f
        /*0002*/ 	.short	(.L_1 - .L_0)
	.align		4
.L_0:
        /*0004*/ 	.word	index@(_Z13calculateMeanPfS_Pi)
        /*0008*/ 	.word	0x00000020


	//----- nvinfo : EIATTR_FRAME_SIZE
	.align		4
.L_1:
        /*000c*/ 	.byte	0x04, 0x11
        /*000e*/ 	.short	(.L_3 - .L_2)
	.align		4
.L_2:
        /*0010*/ 	.word	index@($__internal_2_$__cuda_sm3x_div_rn_noftz_f32_slowpath)
        /*0014*/ 	.word	0x00000000


	//----- nvinfo : EIATTR_FRAME_SIZE
	.align		4
.L_3:
        /*0018*/ 	.byte	0x04, 0x11
        /*001a*/ 	.short	(.L_5 - .L_4)
	.align		4
.L_4:
        /*001c*/ 	.word	index@(_Z13calculateMeanPfS_Pi)
        /*0020*/ 	.word	0x00000000


	//----- nvinfo : EIATTR_REGCOUNT
	.align		4
.L_5:
        /*0024*/ 	.byte	0x04, 0x2f
        /*0026*/ 	.short	(.L_7 - .L_6)
	.align		4
.L_6:
        /*0028*/ 	.word	index@(_Z20calculateStandardDevPfS_Pi)
        /*002c*/ 	.word	0x00000020


	//----- nvinfo : EIATTR_FRAME_SIZE
	.align		4
.L_7:
        /*0030*/ 	.byte	0x04, 0x11
        /*0032*/ 	.short	(.L_9 - .L_8)
	.align		4
.L_8:
        /*0034*/ 	.word	index@($__internal_1_$__cuda_sm3x_div_rn_noftz_f32_slowpath)
        /*0038*/ 	.word	0x00000000


	//----- nvinfo : EIATTR_FRAME_SIZE
	.align		4
.L_9:
        /*003c*/ 	.byte	0x04, 0x11
        /*003e*/ 	.short	(.L_11 - .L_10)
	.align		4
.L_10:
        /*0040*/ 	.word	index@(_Z20calculateStandardDevPfS_Pi)
        /*0044*/ 	.word	0x00000000


	//----- nvinfo : EIATTR_REGCOUNT
	.align		4
.L_11:
        /*0048*/ 	.byte	0x04, 0x2f
        /*004a*/ 	.short	(.L_13 - .L_12)
	.align		4
.L_12:
        /*004c*/ 	.word	index@(_Z24calculateVarianceSquaredPfS_S_Pi)
        /*0050*/ 	.word	0x00000010


	//----- nvinfo : EIATTR_FRAME_SIZE
	.align		4
.L_13:
        /*0054*/ 	.byte	0x04, 0x11
        /*0056*/ 	.short	(.L_15 - .L_14)
	.align		4
.L_14:
        /*0058*/ 	.word	index@(_Z24calculateVarianceSquaredPfS_S_Pi)
        /*005c*/ 	.word	0x00000000


	//----- nvinfo : EIATTR_REGCOUNT
	.align		4
.L_15:
        /*0060*/ 	.byte	0x04, 0x2f
        /*0062*/ 	.short	(.L_17 - .L_16)
	.align		4
.L_16:
        /*0064*/ 	.word	index@(_Z9normalizePfS_S_S_Pi)
        /*0068*/ 	.word	0x00000010


	//----- nvinfo : EIATTR_FRAME_SIZE
	.align		4
.L_17:
        /*006c*/ 	.byte	0x04, 0x11
        /*006e*/ 	.short	(.L_19 - .L_18)
	.align		4
.L_18:
        /*0070*/ 	.word	index@($__internal_0_$__cuda_sm3x_div_rn_noftz_f32_slowpath)
        /*0074*/ 	.word	0x00000000


	//----- nvinfo : EIATTR_FRAME_SIZE
	.align		4
.L_19:
        /*0078*/ 	.byte	0x04, 0x11
        /*007a*/ 	.short	(.L_21 - .L_20)
	.align		4
.L_20:
        /*007c*/ 	.word	index@(_Z9normalizePfS_S_S_Pi)
        /*0080*/ 	.word	0x00000000


	//----- nvinfo : EIATTR_MIN_STACK_SIZE
	.align		4
.L_21:
        /*0084*/ 	.byte	0x04, 0x12
        /*0086*/ 	.short	(.L_23 - .L_22)
	.align		4
.L_22:
        /*0088*/ 	.word	index@(_Z9normalizePfS_S_S_Pi)
        /*008c*/ 	.word	0x00000000


	//----- nvinfo : EIATTR_MIN_STACK_SIZE
	.align		4
.L_23:
        /*0090*/ 	.byte	0x04, 0x12
        /*0092*/ 	.short	(.L_25 - .L_24)
	.align		4
.L_24:
        /*0094*/ 	.word	index@(_Z24calculateVarianceSquaredPfS_S_Pi)
        /*0098*/ 	.word	0x00000000


	//----- nvinfo : EIATTR_MIN_STACK_SIZE
	.align		4
.L_25:
        /*009c*/ 	.byte	0x04, 0x12
        /*009e*/ 	.short	(.L_27 - .L_26)
	.align		4
.L_26:
        /*00a0*/ 	.word	index@(_Z20calculateStandardDevPfS_Pi)
        /*00a4*/ 	.word	0x00000000


	//----- nvinfo : EIATTR_MIN_STACK_SIZE
	.align		4
.L_27:
        /*00a8*/ 	.byte	0x04, 0x12
        /*00aa*/ 	.short	(.L_29 - .L_28)
	.align		4
.L_28:
        /*00ac*/ 	.word	index@(_Z13calculateMeanPfS_Pi)
        /*00b0*/ 	.word	0x00000000
.L_29:


//--------------------- .nv.compat                --------------------------
	.section	.nv.compat,"",@"SHT_CUDA_COMPAT_INFO"
	.align	4
        /*0000*/ 	.byte	0x02, 0x09, 0x00, 0x00, 0x02, 0x02, 0x01, 0x00, 0x02, 0x05, 0x05, 0x00, 0x03, 0x07, 0x01, 0x01
        /*0010*/ 	.byte	0x02, 0x03, 0x00, 0x00, 0x02, 0x06, 0x01, 0x00, 0x04, 0x0b, 0x08, 0x00, 0x01, 0x00, 0x00, 0x00
        /*0020*/ 	.byte	0x00, 0x00, 0x00, 0x00


//--------------------- .nv.info._Z9normalizePfS_S_S_Pi --------------------------
	.section	.nv.info._Z9normalizePfS_S_S_Pi,"",@"SHT_CUDA_INFO"
	.sectionflags	@""
	.align	4


	//----- nvinfo : EIATTR_CUDA_API_VERSION
	.align		4
        /*0000*/ 	.byte	0x04, 0x37
        /*0002*/ 	.short	(.L_31 - .L_30)
.L_30:
        /*0004*/ 	.word	0x00000082


	//----- nvinfo : EIATTR_KPARAM_INFO
	.align		4
.L_31:
        /*0008*/ 	.byte	0x04, 0x17
        /*000a*/ 	.short	(.L_33 - .L_32)
.L_32:
        /*000c*/ 	.word	0x00000000
        /*0010*/ 	.short	0x0004
        /*0012*/ 	.short	0x0020
        /*0014*/ 	.byte	0x00, 0xf5, 0x21, 0x00


	//----- nvinfo : EIATTR_KPARAM_INFO
	.align		4
.L_33:
        /*0018*/ 	.byte	0x04, 0x17
        /*001a*/ 	.short	(.L_35 - .L_34)
.L_34:
        /*001c*/ 	.word	0x00000000
        /*0020*/ 	.short	0x0003
        /*0022*/ 	.short	0x0018
        /*0024*/ 	.byte	0x00, 0xf5, 0x21, 0x00


	//----- nvinfo : EIATTR_KPARAM_INFO
	.align		4
.L_35:
        /*0028*/ 	.byte	0x04, 0x17
        /*002a*/ 	.short	(.L_37 - .L_36)
.L_36:
        /*002c*/ 	.word	0x00000000
        /*0030*/ 	.short	0x0002
        /*0032*/ 	.short	0x0010
        /*0034*/ 	.byte	0x00, 0xf5, 0x21, 0x00


	//----- nvinfo : EIATTR_KPARAM_INFO
	.align		4
.L_37:
        /*0038*/ 	.byte	0x04, 0x17
        /*003a*/ 	.short	(.L_39 - .L_38)
.L_38:
        /*003c*/ 	.word	0x00000000
        /*0040*/ 	.short	0x0001
        /*0042*/ 	.short	0x0008
        /*0044*/ 	.byte	0x00, 0xf5, 0x21, 0x00


	//----- nvinfo : EIATTR_KPARAM_INFO
	.align		4
.L_39:
        /*0048*/ 	.byte	0x04, 0x17
        /*004a*/ 	.short	(.L_41 - .L_40)
.L_40:
        /*004c*/ 	.word	0x00000000
        /*0050*/ 	.short	0x0000
        /*0052*/ 	.short	0x0000
        /*0054*/ 	.byte	0x00, 0xf5, 0x21, 0x00


	//----- nvinfo : EIATTR_SPARSE_MMA_MASK
	.align		4
.L_41:
        /*0058*/ 	.byte	0x03, 0x50
        /*005a*/ 	.short	0x0000


	//----- nvinfo : EIATTR_MAXREG_COUNT
	.align		4
        /*005c*/ 	.byte	0x03, 0x1b
        /*005e*/ 	.short	0x00ff


	//----- nvinfo : EIATTR_MERCURY_ISA_VERSION
	.align		4
        /*0060*/ 	.byte	0x03, 0x5f
        /*0062*/ 	.short	0x0101


	//----- nvinfo : EIATTR_VRC_CTA_INIT_COUNT
	.align		4
        /*0064*/ 	.byte	0x02, 0x4a
	.zero		1
	.zero		1


	//----- nvinfo : EIATTR_EXIT_INSTR_OFFSETS
	.align		4
        /*0068*/ 	.byte	0x04, 0x1c
        /*006a*/ 	.short	(.L_43 - .L_42)


	//   ....[0]....
.L_42:
        /*006c*/ 	.word	0x000000a0


	//   ....[1]....
        /*0070*/ 	.word	0x000003c0


	//----- nvinfo : EIATTR_CRS_STACK_SIZE
	.align		4
.L_43:
        /*0074*/ 	.byte	0x04, 0x1e
        /*0076*/ 	.short	(.L_45 - .L_44)
.L_44:
        /*0078*/ 	.word	0x00000000


	//----- nvinfo : EIATTR_CBANK_PARAM_SIZE
	.align		4
.L_45:
        /*007c*/ 	.byte	0x03, 0x19
        /*007e*/ 	.short	0x0028


	//----- nvinfo : EIATTR_PARAM_CBANK
	.align		4
        /*0080*/ 	.byte	0x04, 0x0a
        /*0082*/ 	.short	(.L_47 - .L_46)
	.align		4
.L_46:
        /*0084*/ 	.word	index@(.nv.constant0._Z9normalizePfS_S_S_Pi)
        /*0088*/ 	.short	0x0380
        /*008a*/ 	.short	0x0028


	//----- nvinfo : EIATTR_SW_WAR
	.align		4
.L_47:
        /*008c*/ 	.byte	0x04, 0x36
        /*008e*/ 	.short	(.L_49 - .L_48)
.L_48:
        /*0090*/ 	.word	0x00000008
.L_49:


//--------------------- .nv.info._Z24calculateVarianceSquaredPfS_S_Pi --------------------------
	.section	.nv.info._Z24calculateVarianceSquaredPfS_S_Pi,"",@"SHT_CUDA_INFO"
	.sectionflags	@""
	.align	4


	//----- nvinfo : EIATTR_CUDA_API_VERSION
	.align		4
        /*0000*/ 	.byte	0x04, 0x37
        /*0002*/ 	.short	(.L_51 - .L_50)
.L_50:
        /*0004*/ 	.word	0x00000082


	//----- nvinfo : EIATTR_KPARAM_INFO
	.align		4
.L_51:
        /*0008*/ 	.byte	0x04, 0x17
        /*000a*/ 	.short	(.L_53 - .L_52)
.L_52:
        /*000c*/ 	.word	0x00000000
        /*0010*/ 	.short	0x0003
        /*0012*/ 	.short	0x0018
        /*0014*/ 	.byte	0x00, 0xf5, 0x21, 0x00


	//----- nvinfo : EIATTR_KPARAM_INFO
	.align		4
.L_53:
        /*0018*/ 	.byte	0x04, 0x17
        /*001a*/ 	.short	(.L_55 - .L_54)
.L_54:
        /*001c*/ 	.word	0x00000000
        /*0020*/ 	.short	0x0002
        /*0022*/ 	.short	0x0010
        /*0024*/ 	.byte	0x00, 0xf5, 0x21, 0x00


	//----- nvinfo : EIATTR_KPARAM_INFO
	.align		4
.L_55:
        /*0028*/ 	.byte	0x04, 0x17
        /*002a*/ 	.short	(.L_57 - .L_56)
.L_56:
        /*002c*/ 	.word	0x00000000
        /*0030*/ 	.short	0x0001
        /*0032*/ 	.short	0x0008
        /*0034*/ 	.byte	0x00, 0xf5, 0x21, 0x00


	//----- nvinfo : EIATTR_KPARAM_INFO
	.align		4
.L_57:
        /*0038*/ 	.byte	0x04, 0x17
        /*003a*/ 	.short	(.L_59 - .L_58)
.L_58:
        /*003c*/ 	.word	0x00000000
        /*0040*/ 	.short	0x0000
        /*0042*/ 	.short	0x0000
        /*0044*/ 	.byte	0x00, 0xf5, 0x21, 0x00


	//----- nvinfo : EIATTR_SPARSE_MMA_MASK
	.align		4
.L_59:
        /*0048*/ 	.byte	0x03, 0x50
        /*004a*/ 	.short	0x0000


	//----- nvinfo : EIATTR_MAXREG_COUNT
	.align		4
        /*004c*/ 	.byte	0x03, 0x1b
        /*004e*/ 	.short	0x00ff


	//----- nvinfo : EIATTR_MERCURY_ISA_VERSION
	.align		4
        /*0050*/ 	.byte	0x03, 0x5f
        /*0052*/ 	.short	0x0101


	//----- nvinfo : EIATTR_VRC_CTA_INIT_COUNT
	.align		4
        /*0054*/ 	.byte	0x02, 0x4a
	.zero		1
	.zero		1


	//----- nvinfo : EIATTR_EXIT_INSTR_OFFSETS
	.align		4
        /*0058*/ 	.byte	0x04, 0x1c
        /*005a*/ 	.short	(.L_61 - .L_60)


	//   ....[0]....
.L_60:
        /*005c*/ 	.word	0x000000a0


	//   ....[1]....
        /*0060*/ 	.word	0x00000710


	//----- nvinfo : EIATTR_CRS_STACK_SIZE
	.align		4
.L_61:
        /*0064*/ 	.byte	0x04, 0x1e
        /*0066*/ 	.short	(.L_63 - .L_62)
.L_62:
        /*0068*/ 	.word	0x00000000


	//----- nvinfo : EIATTR_CBANK_PARAM_SIZE
	.align		4
.L_63:
        /*006c*/ 	.byte	0x03, 0x19
        /*006e*/ 	.short	0x0020


	//----- nvinfo : EIATTR_PARAM_CBANK
	.align		4
        /*0070*/ 	.byte	0x04, 0x0a
        /*0072*/ 	.short	(.L_65 - .L_64)
	.align		4
.L_64:
        /*0074*/ 	.word	index@(.nv.constant0._Z24calculateVarianceSquaredPfS_S_Pi)
        /*0078*/ 	.short	0x0380
        /*007a*/ 	.short	0x0020


	//----- nvinfo : EIATTR_SW_WAR
	.align		4
.L_65:
        /*007c*/ 	.byte	0x04, 0x36
        /*007e*/ 	.short	(.L_67 - .L_66)
.L_66:
        /*0080*/ 	.word	0x00000008
.L_67:


//--------------------- .nv.info._Z20calculateStandardDevPfS_Pi --------------------------
	.section	.nv.info._Z20calculateStandardDevPfS_Pi,"",@"SHT_CUDA_INFO"
	.sectionflags	@""
	.align	4


	//----- nvinfo : EIATTR_CUDA_API_VERSION
	.align		4
        /*0000*/ 	.byte	0x04, 0x37
        /*0002*/ 	.short	(.L_69 - .L_68)
.L_68:
        /*0004*/ 	.word	0x00000082


	//----- nvinfo : EIATTR_KPARAM_INFO
	.align		4
.L_69:
        /*0008*/ 	.byte	0x04, 0x17
        /*000a*/ 	.short	(.L_71 - .L_70)
.L_70:
        /*000c*/ 	.word	0x00000000
        /*0010*/ 	.short	0x0002
        /*0012*/ 	.short	0x0010
        /*0014*/ 	.byte	0x00, 0xf5, 0x21, 0x00


	//----- nvinfo : EIATTR_KPARAM_INFO
	.align		4
.L_71:
        /*0018*/ 	.byte	0x04, 0x17
        /*001a*/ 	.short	(.L_73 - .L_72)
.L_72:
        /*001c*/ 	.word	0x00000000
        /*0020*/ 	.short	0x0001
        /*0022*/ 	.short	0x0008
        /*0024*/ 	.byte	0x00, 0xf5, 0x21, 0x00


	//----- nvinfo : EIATTR_KPARAM_INFO
	.align		4
.L_73:
        /*0028*/ 	.byte	0x04, 0x17
        /*002a*/ 	.short	(.L_75 - .L_74)
.L_74:
        /*002c*/ 	.word	0x00000000
        /*0030*/ 	.short	0x0000
        /*0032*/ 	.short	0x0000
        /*0034*/ 	.byte	0x00, 0xf5, 0x21, 0x00


	//----- nvinfo : EIATTR_SPARSE_MMA_MASK
	.align		4
.L_75:
        /*0038*/ 	.byte	0x03, 0x50
        /*003a*/ 	.short	0x0000


	//----- nvinfo : EIATTR_MAXREG_COUNT
	.align		4
        /*003c*/ 	.byte	0x03, 0x1b
        /*003e*/ 	.short	0x00ff


	//----- nvinfo : EIATTR_MERCURY_ISA_VERSION
	.align		4
        /*0040*/ 	.byte	0x03, 0x5f
        /*0042*/ 	.short	0x0101


	//----- nvinfo : EIATTR_VRC_CTA_INIT_COUNT
	.align		4
        /*0044*/ 	.byte	0x02, 0x4a
	.zero		1
	.zero		1


	//----- nvinfo : EIATTR_EXIT_INSTR_OFFSETS
	.align		4
        /*0048*/ 	.byte	0x04, 0x1c
        /*004a*/ 	.short	(.L_77 - .L_76)


	//   ....[0]....
.L_76:
        /*004c*/ 	.word	0x00000090


	//   ....[1]....
        /*0050*/ 	.word	0x000011a0


	//----- nvinfo : EIATTR_CRS_STACK_SIZE
	.align		4
.L_77:
        /*0054*/ 	.byte	0x04, 0x1e
        /*0056*/ 	.short	(.L_79 - .L_78)
.L_78:
        /*0058*/ 	.word	0x00000000


	//----- nvinfo : EIATTR_CBANK_PARAM_SIZE
	.align		4
.L_79:
        /*005c*/ 	.byte	0x03, 0x19
        /*005e*/ 	.short	0x0018


	//----- nvinfo : EIATTR_PARAM_CBANK
	.align		4
        /*0060*/ 	.byte	0x04, 0x0a
        /*0062*/ 	.short	(.L_81 - .L_80)
	.align		4
.L_80:
        /*0064*/ 	.word	index@(.nv.constant0._Z20calculateStandardDevPfS_Pi)
        /*0068*/ 	.short	0x0380
        /*006a*/ 	.short	0x0018


	//----- nvinfo : EIATTR_SW_WAR
	.align		4
.L_81:
        /*006c*/ 	.byte	0x04, 0x36
        /*006e*/ 	.short	(.L_83 - .L_82)
.L_82:
        /*0070*/ 	.word	0x00000008
.L_83:


//--------------------- .nv.info._Z13calculateMeanPfS_Pi --------------------------
	.section	.nv.info._Z13calculateMeanPfS_Pi,"",@"SHT_CUDA_INFO"
	.sectionflags	@""
	.align	4


	//----- nvinfo : EIATTR_CUDA_API_VERSION
	.align		4
        /*0000*/ 	.byte	0x04, 0x37
        /*0002*/ 	.short	(.L_85 - .L_84)
.L_84:
        /*0004*/ 	.word	0x00000082


	//----- nvinfo : EIATTR_KPARAM_INFO
	.align		4
.L_85:
        /*0008*/ 	.byte	0x04, 0x17
        /*000a*/ 	.short	(.L_87 - .L_86)
.L_86:
        /*000c*/ 	.word	0x00000000
        /*0010*/ 	.short	0x0002
        /*0012*/ 	.short	0x0010
        /*0014*/ 	.byte	0x00, 0xf5, 0x21, 0x00


	//----- nvinfo : EIATTR_KPARAM_INFO
	.align		4
.L_87:
        /*0018*/ 	.byte	0x04, 0x17
        /*001a*/ 	.short	(.L_89 - .L_88)
.L_88:
        /*001c*/ 	.word	0x00000000
        /*0020*/ 	.short	0x0001
        /*0022*/ 	.short	0x0008
        /*0024*/ 	.byte	0x00, 0xf5, 0x21, 0x00


	//----- nvinfo : EIATTR_KPARAM_INFO
	.align		4
.L_89:
        /*0028*/ 	.byte	0x04, 0x17
        /*002a*/ 	.short	(.L_91 - .L_90)
.L_90:
        /*002c*/ 	.word	0x00000000
        /*0030*/ 	.short	0x0000
        /*0032*/ 	.short	0x0000
        /*0034*/ 	.byte	0x00, 0xf5, 0x21, 0x00


	//----- nvinfo : EIATTR_SPARSE_MMA_MASK
	.align		4
.L_91:
        /*0038*/ 	.byte	0x03, 0x50
        /*003a*/ 	.short	0x0000


	//----- nvinfo : EIATTR_MAXREG_COUNT
	.align		4
        /*003c*/ 	.byte	0x03, 0x1b
        /*003e*/ 	.short	0x00ff


	//----- nvinfo : EIATTR_MERCURY_ISA_VERSION
	.align		4
        /*0040*/ 	.byte	0x03, 0x5f
        /*0042*/ 	.short	0x0101


	//----- nvinfo : EIATTR_VRC_CTA_INIT_COUNT
	.align		4
        /*0044*/ 	.byte	0x02, 0x4a
	.zero		1
	.zero		1


	//----- nvinfo : EIATTR_EXIT_INSTR_OFFSETS
	.align		4
        /*0048*/ 	.byte	0x04, 0x1c
        /*004a*/ 	.short	(.L_93 - .L_92)


	//   ....[0]....
.L_92:
        /*004c*/ 	.word	0x00000090


	//   ....[1]....
        /*0050*/ 	.word	0x000011a0


	//----- nvinfo : EIATTR_CRS_STACK_SIZE
	.align		4
.L_93:
        /*0054*/ 	.byte	0x04, 0x1e
        /*0056*/ 	.short	(.L_95 - .L_94)
.L_94:
        /*0058*/ 	.word	0x00000000


	//----- nvinfo : EIATTR_CBANK_PARAM_SIZE
	.align		4
.L_95:
        /*005c*/ 	.byte	0x03, 0x19
        /*005e*/ 	.short	0x0018


	//----- nvinfo : EIATTR_PARAM_CBANK
	.align		4
        /*0060*/ 	.byte	0x04, 0x0a
        /*0062*/ 	.short	(.L_97 - .L_96)
	.align		4
.L_96:
        /*0064*/ 	.word	index@(.nv.constant0._Z13calculateMeanPfS_Pi)
        /*0068*/ 	.short	0x0380
        /*006a*/ 	.short	0x0018


	//----- nvinfo : EIATTR_SW_WAR
	.align		4
.L_97:
        /*006c*/ 	.byte	0x04, 0x36
        /*006e*/ 	.short	(.L_99 - .L_98)
.L_98:
        /*0070*/ 	.word	0x00000008
.L_99:


//--------------------- .nv.callgraph             --------------------------
	.section	.nv.callgraph,"",@"SHT_CUDA_CALLGRAPH"
	.align	4
	.sectionentsize	8
	.align		4
        /*0000*/ 	.word	0x00000000
	.align		4
        /*0004*/ 	.word	0xffffffff
	.align		4
        /*0008*/ 	.word	0x00000000
	.align		4
        /*000c*/ 	.word	0xfffffffe
	.align		4
        /*0010*/ 	.word	0x00000000
	.align		4
        /*0014*/ 	.word	0xfffffffd
	.align		4
        /*0018*/ 	.word	0x00000000
	.align		4
        /*001c*/ 	.word	0xfffffffc


//--------------------- .text._Z9normalizePfS_S_S_Pi --------------------------
	.section	.text._Z9normalizePfS_S_S_Pi,"ax",@progbits
	.align	128
        .global         _Z9normalizePfS_S_S_Pi
        .type           _Z9normalizePfS_S_S_Pi,@function
        .size           _Z9normalizePfS_S_S_Pi,(.L_x_57 - _Z9normalizePfS_S_S_Pi)
        .other          _Z9normalizePfS_S_S_Pi,@"STO_CUDA_ENTRY STV_DEFAULT"
_Z9normalizePfS_S_S_Pi:
.text._Z9normalizePfS_S_S_Pi:
[----:B------:R-:W-:Y:S08]  /*0000*/  LDC R1, c[0x0][0x37c] ;  /* 0x0000df00ff017b82 */ /* 0x000ff00000000800 */
[----:B------:R-:W0:Y:S01]  /*0010*/  LDC.64 R4, c[0x0][0x3a0] ;  /* 0x0000e800ff047b82 */ /* 0x000e220000000a00 */
[----:B------:R-:W0:Y:S02]  /*0020*/  LDCU.64 UR4, c[0x0][0x358] ;  /* 0x00006b00ff0477ac */ /* 0x000e240008000a00 */
[----:B0-----:R-:W2:Y:S05]  /*0030*/  LDG.E R0, desc[UR4][R4.64] ;  /* 0x0000000404007981 */ /* 0x001eaa000c1e1900 */
[----:B------:R-:W0:Y:S01]  /*0040*/  S2UR UR6, SR_CTAID.X ;  /* 0x00000000000679c3 */ /* 0x000e220000002500 */
[----:B------:R-:W0:Y:S07]  /*0050*/  S2R R3, SR_TID.X ;  /* 0x0000000000037919 */ /* 0x000e2e0000002100 */
[----:B------:R-:W0:Y:S02]  /*0060*/  LDC R2, c[0x0][0x360] ;  /* 0x0000d800ff027b82 */ /* 0x000e240000000800 */
[----:B0-----:R-:W-:-:S02]  /*0070*/  IMAD R2, R2, UR6, R3 ;  /* 0x0000000602027c24 */ /* 0x001fc4000f8e0203 */
[----:B--2---:R-:W-:-:S05]  /*0080*/  IMAD R3, R0, R0, RZ ;  /* 0x0000000000037224 */ /* 0x004fca00078e02ff */
[----:B------:R-:W-:-:S13]  /*0090*/  ISETP.GE.AND P0, PT, R2, R3, PT ;  /* 0x000000030200720c */ /* 0x000fda0003f06270 */
[----:B------:R-:W-:Y:S05]  /*00a0*/  @P0 EXIT ;  /* 0x000000000000094d */ /* 0x000fea0003800000 */
[-C--:B------:R-:W-:Y:S02]  /*00b0*/  IABS R6, R0.reuse ;  /* 0x0000000000067213 */ /* 0x080fe40000000000 */
[----:B------:R-:W-:Y:S02]  /*00c0*/  IABS R9, R0 ;  /* 0x0000000000097213 */ /* 0x000fe40000000000 */
[----:B------:R-:W0:Y:S01]  /*00d0*/  I2F.RP R3, R6 ;  /* 0x0000000600037306 */ /* 0x000e220000209400 */
[----:B------:R-:W-:Y:S02]  /*00e0*/  IABS R8, R2 ;  /* 0x0000000200087213 */ /* 0x000fe40000000000 */
[----:B------:R-:W-:-:S05]  /*00f0*/  ISETP.GE.AND P2, PT, R2, RZ, PT ;  /* 0x000000ff0200720c */ /* 0x000fca0003f46270 */
[----:B0-----:R-:W0:Y:S02]  /*0100*/  MUFU.RCP R3, R3 ;  /* 0x0000000300037308 */ /* 0x001e240000001000 */
[----:B0-----:R-:W-:Y:S02]  /*0110*/  VIADD R4, R3, 0xffffffe ;  /* 0x0ffffffe03047836 */ /* 0x001fe40000000000 */
[----:B------:R-:W-:-:S04]  /*0120*/  IMAD.MOV R3, RZ, RZ, -R9 ;  /* 0x000000ffff037224 */ /* 0x000fc800078e0a09 */
[----:B------:R0:W1:Y:S02]  /*0130*/  F2I.FTZ.U32.TRUNC.NTZ R5, R4 ;  /* 0x0000000400057305 */ /* 0x000064000021f000 */
[----:B0-----:R-:W-:Y:S02]  /*0140*/  IMAD.MOV.U32 R4, RZ, RZ, RZ ;  /* 0x000000ffff047224 */ /* 0x001fe400078e00ff */
[----:B-1----:R-:W-:-:S04]  /*0150*/  IMAD.MOV R7, RZ, RZ, -R5 ;  /* 0x000000ffff077224 */ /* 0x002fc800078e0a05 */
[----:B------:R-:W-:-:S04]  /*0160*/  IMAD R7, R7, R6, RZ ;  /* 0x0000000607077224 */ /* 0x000fc800078e02ff */
[----:B------:R-:W-:-:S06]  /*0170*/  IMAD.HI.U32 R5, R5, R7, R4 ;  /* 0x0000000705057227 */ /* 0x000fcc00078e0004 */
[----:B------:R-:W-:-:S04]  /*0180*/  IMAD.HI.U32 R5, R5, R8, RZ ;  /* 0x0000000805057227 */ /* 0x000fc800078e00ff */
[----:B------:R-:W-:Y:S02]  /*0190*/  IMAD R5, R5, R3, R8 ;  /* 0x0000000305057224 */ /* 0x000fe400078e0208 */
[----:B------:R-:W0:Y:S03]  /*01a0*/  LDC.64 R8, c[0x0][0x398] ;  /* 0x0000e600ff087b82 */ /* 0x000e260000000a00 */
[----:B------:R-:W-:-:S13]  /*01b0*/  ISETP.GT.U32.AND P0, PT, R6, R5, PT ;  /* 0x000000050600720c */ /* 0x000fda0003f04070 */
[----:B------:R-:W-:Y:S01]  /*01c0*/  @!P0 IMAD.IADD R5, R5, 0x1, -R6 ;  /* 0x0000000105058824 */ /* 0x000fe200078e0a06 */
[----:B------:R-:W-:-:S04]  /*01d0*/  ISETP.NE.AND P0, PT, R0, RZ, PT ;  /* 0x000000ff0000720c */ /* 0x000fc80003f05270 */
[----:B------:R-:W-:-:S13]  /*01e0*/  ISETP.GT.U32.AND P1, PT, R6, R5, PT ;  /* 0x000000050600720c */ /* 0x000fda0003f24070 */
[----:B------:R-:W-:Y:S02]  /*01f0*/  @!P1 IMAD.IADD R5, R5, 0x1, -R6 ;  /* 0x0000000105059824 */ /* 0x000fe400078e0a06 */
[----:B------:R-:W1:Y:S02]  /*0200*/  LDC.64 R6, c[0x0][0x388] ;  /* 0x0000e200ff067b82 */ /* 0x000e640000000a00 */
[----:B------:R-:W-:-:S04]  /*0210*/  IMAD.MOV.U32 R11, RZ, RZ, R5 ;  /* 0x000000ffff0b7224 */ /* 0x000fc800078e0005 */
[----:B------:R-:W-:Y:S01]  /*0220*/  @!P2 IMAD.MOV R11, RZ, RZ, -R11 ;  /* 0x000000ffff0ba224 */ /* 0x000fe200078e0a0b */
[----:B------:R-:W-:Y:S01]  /*0230*/  @!P0 LOP3.LUT R11, RZ, R0, RZ, 0x33, !PT ;  /* 0x00000000ff0b8212 */ /* 0x000fe200078e33ff */
[----:B------:R-:W2:Y:S04]  /*0240*/  LDC.64 R4, c[0x0][0x380] ;  /* 0x0000e000ff047b82 */ /* 0x000ea80000000a00 */
[----:B0-----:R-:W-:-:S05]  /*0250*/  IMAD.WIDE R8, R11, 0x4, R8 ;  /* 0x000000040b087825 */ /* 0x001fca00078e0208 */
[----:B------:R-:W3:Y:S01]  /*0260*/  LDG.E R3, desc[UR4][R8.64] ;  /* 0x0000000408037981 */ /* 0x000ee2000c1e1900 */
[----:B-1----:R-:W-:-:S06]  /*0270*/  IMAD.WIDE R6, R11, 0x4, R6 ;  /* 0x000000040b067825 */ /* 0x002fcc00078e0206 */
[----:B------:R-:W4:Y:S01]  /*0280*/  LDG.E R7, desc[UR4][R6.64] ;  /* 0x0000000406077981 */ /* 0x000f22000c1e1900 */
[----:B--2---:R-:W-:-:S05]  /*0290*/  IMAD.WIDE R4, R2, 0x4, R4 ;  /* 0x0000000402047825 */ /* 0x004fca00078e0204 */
[----:B------:R-:W4:Y:S01]  /*02a0*/  LDG.E R0, desc[UR4][R4.64] ;  /* 0x0000000404007981 */ /* 0x000f22000c1e1900 */
[----:B------:R-:W-:Y:S01]  /*02b0*/  BSSY.RECONVERGENT B0, `(.L_x_0) ;  /* 0x000000d000007945 */ /* 0x000fe20003800200 */
[----:B---3--:R-:W0:Y:S01]  /*02c0*/  MUFU.RCP R10, R3 ;  /* 0x00000003000a7308 */ /* 0x008e220000001000 */
[----:B----4-:R-:W-:Y:S01]  /*02d0*/  FADD R0, R0, -R7 ;  /* 0x8000000700007221 */ /* 0x010fe20000000000 */
[----:B0-----:R-:W-:-:S06]  /*02e0*/  FFMA R11, -R3, R10, 1 ;  /* 0x3f800000030b7423 */ /* 0x001fcc000000010a */
[----:B------:R-:W0:Y:S01]  /*02f0*/  FCHK P0, R0, R3 ;  /* 0x0000000300007302 */ /* 0x000e220000000000 */
[----:B------:R-:W-:-:S04]  /*0300*/  FFMA R11, R10, R11, R10 ;  /* 0x0000000b0a0b7223 */ /* 0x000fc8000000000a */
[----:B------:R-:W-:-:S04]  /*0310*/  FFMA R10, R0, R11, RZ ;  /* 0x0000000b000a7223 */ /* 0x000fc800000000ff */
[----:B------:R-:W-:-:S04]  /*0320*/  FFMA R8, -R3, R10, R0 ;  /* 0x0000000a03087223 */ /* 0x000fc80000000100 */
[----:B------:R-:W-:Y:S01]  /*0330*/  FFMA R11, R11, R8, R10 ;  /* 0x000000080b0b7223 */ /* 0x000fe2000000000a */
[----:B0-----:R-:W-:Y:S06]  /*0340*/  @!P0 BRA `(.L_x_1) ;  /* 0x00000000000c8947 */ /* 0x001fec0003800000 */
[----:B------:R-:W-:-:S07]  /*0350*/  MOV R4, 0x370 ;  /* 0x0000037000047802 */ /* 0x000fce0000000f00 */
[----:B------:R-:W-:Y:S05]  /*0360*/  CALL.REL.NOINC `($__internal_0_$__cuda_sm3x_div_rn_noftz_f32_slowpath) ;  /* 0x0000000000187944 */ /* 0x000fea0003c00000 */
[----:B------:R-:W-:-:S07]  /*0370*/  IMAD.MOV.U32 R11, RZ, RZ, R0 ;  /* 0x000000ffff0b7224 */ /* 0x000fce00078e0000 */
.L_x_1:
[----:B------:R-:W-:Y:S05]  /*0380*/  BSYNC.RECONVERGENT B0 ;  /* 0x0000000000007941 */ /* 0x000fea0003800200 */
.L_x_0:
[----:B------:R-:W0:Y:S02]  /*0390*/  LDC.64 R4, c[0x0][0x390] ;  /* 0x0000e400ff047b82 */ /* 0x000e240000000a00 */
[----:B0-----:R-:W-:-:S05]  /*03a0*/  IMAD.WIDE R2, R2, 0x4, R4 ;  /* 0x0000000402027825 */ /* 0x001fca00078e0204 */
[----:B------:R-:W-:Y:S01]  /*03b0*/  STG.E desc[UR4][R2.64], R11 ;  /* 0x0000000b02007986 */ /* 0x000fe2000c101904 */
[----:B------:R-:W-:Y:S05]  /*03c0*/  EXIT ;  /* 0x000000000000794d */ /* 0x000fea0003800000 */
        .weak           $__internal_0_$__cuda_sm3x_div_rn_noftz_f32_slowpath
        .type           $__internal_0_$__cuda_sm3x_div_rn_noftz_f32_slowpath,@function
        .size           $__internal_0_$__cuda_sm3x_div_rn_noftz_f32_slowpath,(.L_x_57 - $__internal_0_$__cuda_sm3x_div_rn_noftz_f32_slowpath)
$__internal_0_$__cuda_sm3x_div_rn_noftz_f32_slowpath:
[--C-:B------:R-:W-:Y:S01]  /*03d0*/  SHF.R.U32.HI R6, RZ, 0x17, R3.reuse ;  /* 0x00000017ff067819 */ /* 0x100fe20000011603 */
[----:B------:R-:W-:Y:S01]  /*03e0*/  BSSY.RECONVERGENT B1, `(.L_x_2) ;  /* 0x0000064000017945 */ /* 0x000fe20003800200 */
[--C-:B------:R-:W-:Y:S02]  /*03f0*/  SHF.R.U32.HI R5, RZ, 0x17, R0.reuse ;  /* 0x00000017ff057819 */ /* 0x100fe40000011600 */
[----:B------:R-:W-:Y:S01]  /*0400*/  LOP3.LUT R13, R6, 0xff, RZ, 0xc0, !PT ;  /* 0x000000ff060d7812 */ /* 0x000fe200078ec0ff */
[----:B------:R-:W-:Y:S01]  /*0410*/  IMAD.MOV.U32 R6, RZ, RZ, R3 ;  /* 0x000000ffff067224 */ /* 0x000fe200078e0003 */
[----:B------:R-:W-:Y:S01]  /*0420*/  LOP3.LUT R10, R5, 0xff, RZ, 0xc0, !PT ;  /* 0x000000ff050a7812 */ /* 0x000fe200078ec0ff */
[----:B------:R-:W-:Y:S02]  /*0430*/  IMAD.MOV.U32 R5, RZ, RZ, R0 ;  /* 0x000000ffff057224 */ /* 0x000fe400078e0000 */
[----:B------:R-:W-:Y:S02]  /*0440*/  VIADD R9, R13, 0xffffffff ;  /* 0xffffffff0d097836 */ /* 0x000fe40000000000 */
[----:B------:R-:W-:-:S03]  /*0450*/  VIADD R8, R10, 0xffffffff ;  /* 0xffffffff0a087836 */ /* 0x000fc60000000000 */
[----:B------:R-:W-:-:S04]  /*0460*/  ISETP.GT.U32.AND P0, PT, R9, 0xfd, PT ;  /* 0x000000fd0900780c */ /* 0x000fc80003f04070 */
[----:B------:R-:W-:-:S13]  /*0470*/  ISETP.GT.U32.OR P0, PT, R8, 0xfd, P0 ;  /* 0x000000fd0800780c */ /* 0x000fda0000704470 */
[----:B------:R-:W-:Y:S01]  /*0480*/  @!P0 IMAD.MOV.U32 R7, RZ, RZ, RZ ;  /* 0x000000ffff078224 */ /* 0x000fe200078e00ff */
[----:B------:R-:W-:Y:S06]  /*0490*/  @!P0 BRA `(.L_x_3) ;  /* 0x00000000005c8947 */ /* 0x000fec0003800000 */
[----:B------:R-:W-:Y:S02]  /*04a0*/  FSETP.GTU.FTZ.AND P0, PT, |R0|, +INF , PT ;  /* 0x7f8000000000780b */ /* 0x000fe40003f1c200 */
[----:B------:R-:W-:-:S04]  /*04b0*/  FSETP.GTU.FTZ.AND P1, PT, |R3|, +INF , PT ;  /* 0x7f8000000300780b */ /* 0x000fc80003f3c200 */
[----:B------:R-:W-:-:S13]  /*04c0*/  PLOP3.LUT P0, PT, P0, P1, PT, 0xf8, 0x8f ;  /* 0x00000000008f781c */ /* 0x000fda0000703f70 */
[----:B------:R-:W-:Y:S05]  /*04d0*/  @P0 BRA `(.L_x_4) ;  /* 0x00000004004c0947 */ /* 0x000fea0003800000 */
[----:B------:R-:W-:-:S13]  /*04e0*/  LOP3.LUT P0, RZ, R6, 0x7fffffff, R5, 0xc8, !PT ;  /* 0x7fffffff06ff7812 */ /* 0x000fda000780c805 */
[----:B------:R-:W-:Y:S05]  /*04f0*/  @!P0 BRA `(.L_x_5) ;  /* 0x00000004003c8947 */ /* 0x000fea0003800000 */
[C---:B------:R-:W-:Y:S02]  /*0500*/  FSETP.NEU.FTZ.AND P2, PT, |R0|.reuse, +INF , PT ;  /* 0x7f8000000000780b */ /* 0x040fe40003f5d200 */
[----:B------:R-:W-:Y:S02]  /*0510*/  FSETP.NEU.FTZ.AND P1, PT, |R3|, +INF , PT ;  /* 0x7f8000000300780b */ /* 0x000fe40003f3d200 */
[----:B------:R-:W-:-:S11]  /*0520*/  FSETP.NEU.FTZ.AND P0, PT, |R0|, +INF , PT ;  /* 0x7f8000000000780b */ /* 0x000fd60003f1d200 */
[----:B------:R-:W-:Y:S05]  /*0530*/  @!P1 BRA !P2, `(.L_x_5) ;  /* 0x00000004002c9947 */ /* 0x000fea0005000000 */
[----:B------:R-:W-:-:S04]  /*0540*/  LOP3.LUT P2, RZ, R5, 0x7fffffff, RZ, 0xc0, !PT ;  /* 0x7fffffff05ff7812 */ /* 0x000fc8000784c0ff */
[----:B------:R-:W-:-:S13]  /*0550*/  PLOP3.LUT P1, PT, P1, P2, PT, 0x2f, 0xf2 ;  /* 0x0000000000f2781c */ /* 0x000fda0000f24577 */
[----:B------:R-:W-:Y:S05]  /*0560*/  @P1 BRA `(.L_x_6) ;  /* 0x0000000400181947 */ /* 0x000fea0003800000 */
[----:B------:R-:W-:-:S04]  /*0570*/  LOP3.LUT P1, RZ, R6, 0x7fffffff, RZ, 0xc0, !PT ;  /* 0x7fffffff06ff7812 */ /* 0x000fc8000782c0ff */
[----:B------:R-:W-:-:S13]  /*0580*/  PLOP3.LUT P0, PT, P0, P1, PT, 0x2f, 0xf2 ;  /* 0x0000000000f2781c */ /* 0x000fda0000702577 */
[----:B------:R-:W-:Y:S05]  /*0590*/  @P0 BRA `(.L_x_7) ;  /* 0x0000000400000947 */ /* 0x000fea0003800000 */
[----:B------:R-:W-:Y:S02]  /*05a0*/  ISETP.GE.AND P0, PT, R8, RZ, PT ;  /* 0x000000ff0800720c */ /* 0x000fe40003f06270 */
[----:B------:R-:W-:-:S11]  /*05b0*/  ISETP.GE.AND P1, PT, R9, RZ, PT ;  /* 0x000000ff0900720c */ /* 0x000fd60003f26270 */
[----:B------:R-:W-:Y:S02]  /*05c0*/  @P0 IMAD.MOV.U32 R7, RZ, RZ, RZ ;  /* 0x000000ffff070224 */ /* 0x000fe400078e00ff */
[----:B------:R-:W-:Y:S01]  /*05d0*/  @!P0 FFMA R5, R0, 1.84467440737095516160e+19, RZ ;  /* 0x5f80000000058823 */ /* 0x000fe200000000ff */
[----:B------:R-:W-:Y:S02]  /*05e0*/  @!P0 IMAD.MOV.U32 R7, RZ, RZ, -0x40 ;  /* 0xffffffc0ff078424 */ /* 0x000fe400078e00ff */
[----:B------:R-:W-:Y:S02]  /*05f0*/  @!P1 FFMA R6, R3, 1.84467440737095516160e+19, RZ ;  /* 0x5f80000003069823 */ /* 0x000fe400000000ff */
[----:B------:R-:W-:-:S07]  /*0600*/  @!P1 VIADD R7, R7, 0x40 ;  /* 0x0000004007079836 */ /* 0x000fce0000000000 */
.L_x_3:
[----:B------:R-:W-:Y:S01]  /*0610*/  LEA R3, R13, 0xc0800000, 0x17 ;  /* 0xc08000000d037811 */ /* 0x000fe200078eb8ff */
[----:B------:R-:W-:Y:S04]  /*0620*/  BSSY.RECONVERGENT B2, `(.L_x_8) ;  /* 0x0000036000027945 */ /* 0x000fe80003800200 */
[----:B------:R-:W-:Y:S02]  /*0630*/  IMAD.IADD R3, R6, 0x1, -R3 ;  /* 0x0000000106037824 */ /* 0x000fe400078e0a03 */
[----:B------:R-:W-:Y:S02]  /*0640*/  VIADD R6, R10, 0xffffff81 ;  /* 0xffffff810a067836 */ /* 0x000fe40000000000 */
[----:B------:R-:W0:Y:S01]  /*0650*/  MUFU.RCP R8, R3 ;  /* 0x0000000300087308 */ /* 0x000e220000001000 */
[----:B------:R-:W-:Y:S01]  /*0660*/  FADD.FTZ R9, -R3, -RZ ;  /* 0x800000ff03097221 */ /* 0x000fe20000010100 */
[C---:B------:R-:W-:Y:S01]  /*0670*/  IMAD R0, R6.reuse, -0x800000, R5 ;  /* 0xff80000006007824 */ /* 0x040fe200078e0205 */
[----:B------:R-:W-:-:S05]  /*0680*/  IADD3 R6, PT, PT, R6, 0x7f, -R13 ;  /* 0x0000007f06067810 */ /* 0x000fca0007ffe80d */
[----:B------:R-:W-:Y:S02]  /*0690*/  IMAD.IADD R6, R6, 0x1, R7 ;  /* 0x0000000106067824 */ /* 0x000fe400078e0207 */
[----:B0-----:R-:W-:-:S04]  /*06a0*/  FFMA R11, R8, R9, 1 ;  /* 0x3f800000080b7423 */ /* 0x001fc80000000009 */
[----:B------:R-:W-:-:S04]  /*06b0*/  FFMA R10, R8, R11, R8 ;  /* 0x0000000b080a7223 */ /* 0x000fc80000000008 */
[----:B------:R-:W-:-:S04]  /*06c0*/  FFMA R5, R0, R10, RZ ;  /* 0x0000000a00057223 */ /* 0x000fc800000000ff */
[----:B------:R-:W-:-:S04]  /*06d0*/  FFMA R8, R9, R5, R0 ;  /* 0x0000000509087223 */ /* 0x000fc80000000000 */
[----:B------:R-:W-:-:S04]  /*06e0*/  FFMA R11, R10, R8, R5 ;  /* 0x000000080a0b7223 */ /* 0x000fc80000000005 */
[----:B------:R-:W-:-:S04]  /*06f0*/  FFMA R8, R9, R11, R0 ;  /* 0x0000000b09087223 */ /* 0x000fc80000000000 */
[----:B------:R-:W-:-:S05]  /*0700*/  FFMA R0, R10, R8, R11 ;  /* 0x000000080a007223 */ /* 0x000fca000000000b */
[----:B------:R-:W-:-:S04]  /*0710*/  SHF.R.U32.HI R3, RZ, 0x17, R0 ;  /* 0x00000017ff037819 */ /* 0x000fc80000011600 */
[----:B------:R-:W-:-:S05]  /*0720*/  LOP3.LUT R3, R3, 0xff, RZ, 0xc0, !PT ;  /* 0x000000ff03037812 */ /* 0x000fca00078ec0ff */
[----:B------:R-:W-:-:S04]  /*0730*/  IMAD.IADD R7, R3, 0x1, R6 ;  /* 0x0000000103077824 */ /* 0x000fc800078e0206 */
[----:B------:R-:W-:-:S05]  /*0740*/  VIADD R3, R7, 0xffffffff ;  /* 0xffffffff07037836 */ /* 0x000fca0000000000 */
[----:B------:R-:W-:-:S13]  /*0750*/  ISETP.GE.U32.AND P0, PT, R3, 0xfe, PT ;  /* 0x000000fe0300780c */ /* 0x000fda0003f06070 */
[----:B------:R-:W-:Y:S05]  /*0760*/  @!P0 BRA `(.L_x_9) ;  /* 0x0000000000808947 */ /* 0x000fea0003800000 */
[----:B------:R-:W-:-:S13]  /*0770*/  ISETP.GT.AND P0, PT, R7, 0xfe, PT ;  /* 0x000000fe0700780c */ /* 0x000fda0003f04270 */
[----:B------:R-:W-:Y:S05]  /*0780*/  @P0 BRA `(.L_x_10) ;  /* 0x00000000006c0947 */ /* 0x000fea0003800000 */
[----:B------:R-:W-:-:S13]  /*0790*/  ISETP.GE.AND P0, PT, R7, 0x1, PT ;  /* 0x000000010700780c */ /* 0x000fda0003f06270 */
[----:B------:R-:W-:Y:S05]  /*07a0*/  @P0 BRA `(.L_x_11) ;  /* 0x0000000000740947 */ /* 0x000fea0003800000 */
[----:B------:R-:W-:Y:S02]  /*07b0*/  ISETP.GE.AND P0, PT, R7, -0x18, PT ;  /* 0xffffffe80700780c */ /* 0x000fe40003f06270 */
[----:B------:R-:W-:-:S11]  /*07c0*/  LOP3.LUT R0, R0, 0x80000000, RZ, 0xc0, !PT ;  /* 0x8000000000007812 */ /* 0x000fd600078ec0ff */
[----:B------:R-:W-:Y:S05]  /*07d0*/  @!P0 BRA `(.L_x_11) ;  /* 0x0000000000688947 */ /* 0x000fea0003800000 */
[CCC-:B------:R-:W-:Y:S01]  /*07e0*/  FFMA.RZ R3, R10.reuse, R8.reuse, R11.reuse ;  /* 0x000000080a037223 */ /* 0x1c0fe2000000c00b */
[CCC-:B------:R-:W-:Y:S01]  /*07f0*/  FFMA.RM R6, R10.reuse, R8.reuse, R11.reuse ;  /* 0x000000080a067223 */ /* 0x1c0fe2000000400b */
[C---:B------:R-:W-:Y:S02]  /*0800*/  ISETP.NE.AND P2, PT, R7.reuse, RZ, PT ;  /* 0x000000ff0700720c */ /* 0x040fe40003f45270 */
[----:B------:R-:W-:Y:S02]  /*0810*/  ISETP.NE.AND P1, PT, R7, RZ, PT ;  /* 0x000000ff0700720c */ /* 0x000fe40003f25270 */
[----:B------:R-:W-:Y:S01]  /*0820*/  LOP3.LUT R5, R3, 0x7fffff, RZ, 0xc0, !PT ;  /* 0x007fffff03057812 */ /* 0x000fe200078ec0ff */
[----:B------:R-:W-:Y:S01]  /*0830*/  FFMA.RP R3, R10, R8, R11 ;  /* 0x000000080a037223 */ /* 0x000fe2000000800b */
[----:B------:R-:W-:Y:S02]  /*0840*/  VIADD R8, R7, 0x20 ;  /* 0x0000002007087836 */ /* 0x000fe40000000000 */
[----:B------:R-:W-:Y:S01]  /*0850*/  LOP3.LUT R5, R5, 0x800000, RZ, 0xfc, !PT ;  /* 0x0080000005057812 */ /* 0x000fe200078efcff */
[----:B------:R-:W-:Y:S01]  /*0860*/  IMAD.MOV R7, RZ, RZ, -R7 ;  /* 0x000000ffff077224 */ /* 0x000fe200078e0a07 */
[----:B------:R-:W-:-:S02]  /*0870*/  FSETP.NEU.FTZ.AND P0, PT, R3, R6, PT ;  /* 0x000000060300720b */ /* 0x000fc40003f1d000 */
[----:B------:R-:W-:Y:S02]  /*0880*/  SHF.L.U32 R8, R5, R8, RZ ;  /* 0x0000000805087219 */ /* 0x000fe400000006ff */
[----:B------:R-:W-:Y:S02]  /*0890*/  SEL R6, R7, RZ, P2 ;  /* 0x000000ff07067207 */ /* 0x000fe40001000000 */
[----:B------:R-:W-:Y:S02]  /*08a0*/  ISETP.NE.AND P1, PT, R8, RZ, P1 ;  /* 0x000000ff0800720c */ /* 0x000fe40000f25270 */
[----:B------:R-:W-:Y:S02]  /*08b0*/  SHF.R.U32.HI R6, RZ, R6, R5 ;  /* 0x00000006ff067219 */ /* 0x000fe40000011605 */
[----:B------:R-:W-:Y:S02]  /*08c0*/  PLOP3.LUT P0, PT, P0, P1, PT, 0xf8, 0x8f ;  /* 0x00000000008f781c */ /* 0x000fe40000703f70 */
[----:B------:R-:W-:-:S02]  /*08d0*/  SHF.R.U32.HI R8, RZ, 0x1, R6 ;  /* 0x00000001ff087819 */ /* 0x000fc40000011606 */
[----:B------:R-:W-:-:S04]  /*08e0*/  SEL R3, RZ, 0x1, !P0 ;  /* 0x00000001ff037807 */ /* 0x000fc80004000000 */
[----:B------:R-:W-:-:S04]  /*08f0*/  LOP3.LUT R3, R3, 0x1, R8, 0xf8, !PT ;  /* 0x0000000103037812 */ /* 0x000fc800078ef808 */
[----:B------:R-:W-:-:S05]  /*0900*/  LOP3.LUT R3, R3, R6, RZ, 0xc0, !PT ;  /* 0x0000000603037212 */ /* 0x000fca00078ec0ff */
[----:B------:R-:W-:-:S05]  /*0910*/  IMAD.IADD R3, R8, 0x1, R3 ;  /* 0x0000000108037824 */ /* 0x000fca00078e0203 */
[----:B------:R-:W-:Y:S01]  /*0920*/  LOP3.LUT R0, R3, R0, RZ, 0xfc, !PT ;  /* 0x0000000003007212 */ /* 0x000fe200078efcff */
[----:B------:R-:W-:Y:S06]  /*0930*/  BRA `(.L_x_11) ;  /* 0x0000000000107947 */ /* 0x000fec0003800000 */
.L_x_10:
[----:B------:R-:W-:-:S04]  /*0940*/  LOP3.LUT R0, R0, 0x80000000, RZ, 0xc0, !PT ;  /* 0x8000000000007812 */ /* 0x000fc800078ec0ff */
[----:B------:R-:W-:Y:S01]  /*0950*/  LOP3.LUT R0, R0, 0x7f800000, RZ, 0xfc, !PT ;  /* 0x7f80000000007812 */ /* 0x000fe200078efcff */
[----:B------:R-:W-:Y:S06]  /*0960*/  BRA `(.L_x_11) ;  /* 0x0000000000047947 */ /* 0x000fec0003800000 */
.L_x_9:
[----:B------:R-:W-:-:S07]  /*0970*/  IMAD R0, R6, 0x800000, R0 ;  /* 0x0080000006007824 */ /* 0x000fce00078e0200 */
.L_x_11:
[----:B------:R-:W-:Y:S05]  /*0980*/  BSYNC.RECONVERGENT B2 ;  /* 0x0000000000027941 */ /* 0x000fea0003800200 */
.L_x_8:
[----:B------:R-:W-:Y:S05]  /*0990*/  BRA `(.L_x_12) ;  /* 0x0000000000207947 */ /* 0x000fea0003800000 */
.L_x_7:
[----:B------:R-:W-:-:S04]  /*09a0*/  LOP3.LUT R0, R6, 0x80000000, R5, 0x48, !PT ;  /* 0x8000000006007812 */ /* 0x000fc800078e4805 */
[----:B------:R-:W-:Y:S01]  /*09b0*/  LOP3.LUT R0, R0, 0x7f800000, RZ, 0xfc, !PT ;  /* 0x7f80000000007812 */ /* 0x000fe200078efcff */
[----:B------:R-:W-:Y:S06]  /*09c0*/  BRA `(.L_x_12) ;  /* 0x0000000000147947 */ /* 0x000fec0003800000 */
.L_x_6:
[----:B------:R-:W-:Y:S01]  /*09d0*/  LOP3.LUT R0, R6, 0x80000000, R5, 0x48, !PT ;  /* 0x8000000006007812 */ /* 0x000fe200078e4805 */
[----:B------:R-:W-:Y:S06]  /*09e0*/  BRA `(.L_x_12) ;  /* 0x00000000000c7947 */ /* 0x000fec0003800000 */
.L_x_5:
[----:B------:R-:W0:Y:S01]  /*09f0*/  MUFU.RSQ R0, -QNAN ;  /* 0xffc0000000007908 */ /* 0x000e220000001400 */
[----:B------:R-:W-:Y:S05]  /*0a00*/  BRA `(.L_x_12) ;  /* 0x0000000000047947 */ /* 0x000fea0003800000 */
.L_x_4:
[----:B------:R-:W-:-:S07]  /*0a10*/  FADD.FTZ R0, R0, R3 ;  /* 0x0000000300007221 */ /* 0x000fce0000010000 */
.L_x_12:
[----:B------:R-:W-:Y:S05]  /*0a20*/  BSYNC.RECONVERGENT B1 ;  /* 0x0000000000017941 */ /* 0x000fea0003800200 */
.L_x_2:
[----:B------:R-:W-:-:S04]  /*0a30*/  IMAD.MOV.U32 R5, RZ, RZ, 0x0 ;  /* 0x00000000ff057424 */ /* 0x000fc800078e00ff */
[----:B0-----:R-:W-:Y:S05]  /*0a40*/  RET.REL.NODEC R4 `(_Z9normalizePfS_S_S_Pi) ;  /* 0xfffffff4046c7950 */ /* 0x001fea0003c3ffff */
.L_x_13:
[----:B------:R-:W-:-:S00]  /*0a50*/  BRA `(.L_x_13) ;  /* 0xfffffffc00fc7947 */ /* 0x000fc0000383ffff */
[----:B------:R-:W-:-:S00]  /*0a60*/  NOP ;  /* 0x0000000000007918 */ /* 0x000fc00000000000 */
        /* <DEDUP_REMOVED lines=9> */
.L_x_57:


//--------------------- .text._Z24calculateVarianceSquaredPfS_S_Pi --------------------------
	.section	.text._Z24calculateVarianceSquaredPfS_S_Pi,"ax",@progbits
	.align	128
        .global         _Z24calculateVarianceSquaredPfS_S_Pi
        .type           _Z24calculateVarianceSquaredPfS_S_Pi,@function
        .size           _Z24calculateVarianceSquaredPfS_S_Pi,(.L_x_61 - _Z24calculateVarianceSquaredPfS_S_Pi)
        .other          _Z24calculateVarianceSquaredPfS_S_Pi,@"STO_CUDA_ENTRY STV_DEFAULT"
_Z24calculateVarianceSquaredPfS_S_Pi:
.text._Z24calculateVarianceSquaredPfS_S_Pi:
        /* <DEDUP_REMOVED lines=17> */
[----:B0-----:R-:W-:Y:S02]  /*0110*/  IADD3 R4, PT, PT, R3, 0xffffffe, RZ ;  /* 0x0ffffffe03047810 */ /* 0x001fe40007ffe0ff */
[----:B------:R-:W-:-:S04]  /*0120*/  IADD3 R3, PT, PT, RZ, -R9, RZ ;  /* 0x80000009ff037210 */ /* 0x000fc80007ffe0ff */
[----:B------:R0:W1:Y:S02]  /*0130*/  F2I.FTZ.U32.TRUNC.NTZ R5, R4 ;  /* 0x0000000400057305 */ /* 0x000064000021f000 */
[----:B0-----:R-:W-:Y:S01]  /*0140*/  HFMA2 R4, -RZ, RZ, 0, 0 ;  /* 0x00000000ff047431 */ /* 0x001fe200000001ff */
[----:B-1----:R-:W-:-:S05]  /*0150*/  IADD3 R7, PT, PT, RZ, -R5, RZ ;  /* 0x80000005ff077210 */ /* 0x002fca0007ffe0ff */
[----:B------:R-:W-:-:S04]  /*0160*/  IMAD R7, R7, R8, RZ ;  /* 0x0000000807077224 */ /* 0x000fc800078e02ff */
[----:B------:R-:W-:-:S06]  /*0170*/  IMAD.HI.U32 R5, R5, R7, R4 ;  /* 0x0000000705057227 */ /* 0x000fcc00078e0004 */
[----:B------:R-:W-:-:S04]  /*0180*/  IMAD.HI.U32 R5, R5, R6, RZ ;  /* 0x0000000605057227 */ /* 0x000fc800078e00ff */
[----:B------:R-:W-:Y:S02]  /*0190*/  IMAD R3, R5, R3, R6 ;  /* 0x0000000305037224 */ /* 0x000fe400078e0206 */
[----:B------:R-:W0:Y:S03]  /*01a0*/  LDC.64 R6, c[0x0][0x388] ;  /* 0x0000e200ff067b82 */ /* 0x000e260000000a00 */
[----:B------:R-:W-:-:S05]  /*01b0*/  ISETP.GT.U32.AND P0, PT, R8, R3, PT ;  /* 0x000000030800720c */ /* 0x000fca0003f04070 */
[----:B------:R-:W1:Y:S08]  /*01c0*/  LDC.64 R4, c[0x0][0x380] ;  /* 0x0000e000ff047b82 */ /* 0x000e700000000a00 */
[----:B------:R-:W-:Y:S02]  /*01d0*/  @!P0 IADD3 R3, PT, PT, R3, -R8, RZ ;  /* 0x8000000803038210 */ /* 0x000fe40007ffe0ff */
[----:B------:R-:W-:-:S02]  /*01e0*/  ISETP.NE.AND P0, PT, R0, RZ, PT ;  /* 0x000000ff0000720c */ /* 0x000fc40003f05270 */
[----:B------:R-:W-:Y:S01]  /*01f0*/  ISETP.GT.U32.AND P1, PT, R8, R3, PT ;  /* 0x000000030800720c */ /* 0x000fe20003f24070 */
[----:B-1----:R-:W-:-:S12]  /*0200*/  IMAD.WIDE R4, R2, 0x4, R4 ;  /* 0x0000000402047825 */ /* 0x002fd800078e0204 */
[----:B------:R-:W-:Y:S02]  /*0210*/  @!P1 IADD3 R3, PT, PT, R3, -R8, RZ ;  /* 0x8000000803039210 */ /* 0x000fe40007ffe0ff */
[----:B------:R-:W1:Y:S02]  /*0220*/  LDC.64 R8, c[0x0][0x390] ;  /* 0x0000e400ff087b82 */ /* 0x000e640000000a00 */
[----:B------:R-:W-:Y:S02]  /*0230*/  @!P2 IADD3 R3, PT, PT, -R3, RZ, RZ ;  /* 0x000000ff0303a210 */ /* 0x000fe40007ffe1ff */
[----:B------:R-:W-:Y:S02]  /*0240*/  @!P0 LOP3.LUT R3, RZ, R0, RZ, 0x33, !PT ;  /* 0x00000000ff038212 */ /* 0x000fe400078e33ff */
[----:B------:R-:W2:Y:S03]  /*0250*/  LDG.E R0, desc[UR4][R4.64] ;  /* 0x0000000404007981 */ /* 0x000ea6000c1e1900 */
[----:B0-----:R-:W-:-:S06]  /*0260*/  IMAD.WIDE R6, R3, 0x4, R6 ;  /* 0x0000000403067825 */ /* 0x001fcc00078e0206 */
[----:B------:R-:W2:Y:S01]  /*0270*/  LDG.E R7, desc[UR4][R6.64] ;  /* 0x0000000406077981 */ /* 0x000ea2000c1e1900 */
[----:B------:R-:W-:Y:S01]  /*0280*/  BSSY.RECONVERGENT B0, `(.L_x_14) ;  /* 0x0000047000007945 */ /* 0x000fe20003800200 */
[----:B-1----:R-:W-:Y:S01]  /*0290*/  IMAD.WIDE R2, R2, 0x4, R8 ;  /* 0x0000000402027825 */ /* 0x002fe200078e0208 */
[----:B------:R-:W-:-:S03]  /*02a0*/  MOV R9, 0x3f800000 ;  /* 0x3f80000000097802 */ /* 0x000fc60000000f00 */
[----:B--2---:R-:W-:-:S05]  /*02b0*/  FADD R0, R0, -R7 ;  /* 0x8000000700007221 */ /* 0x004fca0000000000 */
[----:B------:R-:W-:-:S13]  /*02c0*/  FSETP.NEU.AND P0, PT, R0, 1, PT ;  /* 0x3f8000000000780b */ /* 0x000fda0003f0d000 */
[----:B------:R-:W-:Y:S05]  /*02d0*/  @!P0 BRA `(.L_x_15) ;  /* 0x0000000400048947 */ /* 0x000fea0003800000 */
[----:B------:R-:W-:-:S13]  /*02e0*/  FSETP.NAN.AND P0, PT, |R0|, |R0|, PT ;  /* 0x400000000000720b */ /* 0x000fda0003f08200 */
[----:B------:R-:W-:Y:S01]  /*02f0*/  @P0 FADD R9, R0, 2 ;  /* 0x4000000000090421 */ /* 0x000fe20000000000 */
[----:B------:R-:W-:Y:S06]  /*0300*/  @P0 BRA `(.L_x_15) ;  /* 0x0000000000f80947 */ /* 0x000fec0003800000 */
[C---:B------:R-:W-:Y:S01]  /*0310*/  FMUL R5, |R0|.reuse, 16777216 ;  /* 0x4b80000000057820 */ /* 0x040fe20000400200 */
[----:B------:R-:W-:Y:S01]  /*0320*/  FSETP.GEU.AND P0, PT, |R0|, 1.175494350822287508e-38, PT ;  /* 0x008000000000780b */ /* 0x000fe20003f0e200 */
[----:B------:R-:W-:-:S03]  /*0330*/  HFMA2 R10, -RZ, RZ, 0.771484375, 0.21533203125 ;  /* 0x3a2c32e4ff0a7431 */ /* 0x000fc600000001ff */
[----:B------:R-:W-:-:S04]  /*0340*/  FSEL R5, R5, |R0|, !P0 ;  /* 0x4000000005057208 */ /* 0x000fc80004000000 */
[----:B------:R-:W-:-:S04]  /*0350*/  IADD3 R4, PT, PT, R5, -0x3f3504f3, RZ ;  /* 0xc0cafb0d05047810 */ /* 0x000fc80007ffe0ff */
[----:B------:R-:W-:-:S04]  /*0360*/  LOP3.LUT R4, R4, 0xff800000, RZ, 0xc0, !PT ;  /* 0xff80000004047812 */ /* 0x000fc800078ec0ff */
[-C--:B------:R-:W-:Y:S02]  /*0370*/  IADD3 R5, PT, PT, R5, -R4.reuse, RZ ;  /* 0x8000000405057210 */ /* 0x080fe40007ffe0ff */
[----:B------:R-:W-:-:S03]  /*0380*/  I2FP.F32.S32 R4, R4 ;  /* 0x0000000400047245 */ /* 0x000fc60000201400 */
[C---:B------:R-:W-:Y:S01]  /*0390*/  FADD R7, R5.reuse, 1 ;  /* 0x3f80000005077421 */ /* 0x040fe20000000000 */
[----:B------:R-:W-:Y:S01]  /*03a0*/  FADD R6, R5, -1 ;  /* 0xbf80000005067421 */ /* 0x000fe20000000000 */
[----:B------:R-:W-:Y:S02]  /*03b0*/  FSEL R5, RZ, -24, P0 ;  /* 0xc1c00000ff057808 */ /* 0x000fe40000000000 */
[----:B------:R-:W-:Y:S01]  /*03c0*/  FSETP.NEU.AND P0, PT, |R0|, +INF , PT ;  /* 0x7f8000000000780b */ /* 0x000fe20003f0d200 */
[----:B------:R-:W-:Y:S01]  /*03d0*/  FADD R8, R6, R6 ;  /* 0x0000000606087221 */ /* 0x000fe20000000000 */
[----:B------:R-:W0:Y:S01]  /*03e0*/  MUFU.RCP R7, R7 ;  /* 0x0000000700077308 */ /* 0x000e220000001000 */
[----:B------:R-:W-:Y:S01]  /*03f0*/  FFMA R4, R4, 1.1920928955078125e-07, R5 ;  /* 0x3400000004047823 */ /* 0x000fe20000000005 */
[----:B------:R-:W-:-:S13]  /*0400*/  FSETP.NEU.AND P0, PT, R0, RZ, P0 ;  /* 0x000000ff0000720b */ /* 0x000fda000070d000 */
[----:B------:R-:W-:Y:S01]  /*0410*/  @!P0 FADD R0, R0, R0 ;  /* 0x0000000000008221 */ /* 0x000fe20000000000 */
[----:B0-----:R-:W-:-:S04]  /*0420*/  FMUL R9, R7, R8 ;  /* 0x0000000807097220 */ /* 0x001fc80000400000 */
[----:B------:R-:W-:Y:S01]  /*0430*/  FADD R8, R6, -R9 ;  /* 0x8000000906087221 */ /* 0x000fe20000000000 */
[CC--:B------:R-:W-:Y:S01]  /*0440*/  FMUL R5, R9.reuse, R9.reuse ;  /* 0x0000000909057220 */ /* 0x0c0fe20000400000 */
[----:B------:R-:W-:Y:S02]  /*0450*/  FFMA R13, R9, 1.4426950216293334961, R4 ;  /* 0x3fb8aa3b090d7823 */ /* 0x000fe40000000004 */
[----:B------:R-:W-:Y:S01]  /*0460*/  FADD R11, R8, R8 ;  /* 0x00000008080b7221 */ /* 0x000fe20000000000 */
[C---:B------:R-:W-:Y:S01]  /*0470*/  FFMA R8, R5.reuse, R10, 0.0032181653659790754318 ;  /* 0x3b52e7db05087423 */ /* 0x040fe2000000000a */
[----:B------:R-:W-:Y:S02]  /*0480*/  FADD R4, R4, -R13 ;  /* 0x8000000d04047221 */ /* 0x000fe40000000000 */
[----:B------:R-:W-:Y:S01]  /*0490*/  FFMA R6, R6, -R9, R11 ;  /* 0x8000000906067223 */ /* 0x000fe2000000000b */
[----:B------:R-:W-:Y:S01]  /*04a0*/  FFMA R8, R5, R8, 0.018033718690276145935 ;  /* 0x3c93bb7305087423 */ /* 0x000fe20000000008 */
[----:B------:R-:W-:-:S02]  /*04b0*/  FFMA R11, R9, 1.4426950216293334961, R4 ;  /* 0x3fb8aa3b090b7823 */ /* 0x000fc40000000004 */
[----:B------:R-:W-:Y:S01]  /*04c0*/  FMUL R6, R7, R6 ;  /* 0x0000000607067220 */ /* 0x000fe20000400000 */
[----:B------:R-:W-:-:S03]  /*04d0*/  FFMA R8, R5, R8, 0.12022458761930465698 ;  /* 0x3df6384f05087423 */ /* 0x000fc60000000008 */
[----:B------:R-:W-:Y:S01]  /*04e0*/  FFMA R4, R6, 1.4426950216293334961, R11 ;  /* 0x3fb8aa3b06047823 */ /* 0x000fe2000000000b */
[----:B------:R-:W-:-:S03]  /*04f0*/  FMUL R8, R5, R8 ;  /* 0x0000000805087220 */ /* 0x000fc60000400000 */
[----:B------:R-:W-:Y:S01]  /*0500*/  FFMA R7, R9, 1.9251366722983220825e-08, R4 ;  /* 0x32a55e3409077823 */ /* 0x000fe20000000004 */
[----:B------:R-:W-:-:S04]  /*0510*/  FMUL R5, R8, 3 ;  /* 0x4040000008057820 */ /* 0x000fc80000400000 */
[----:B------:R-:W-:Y:S01]  /*0520*/  FFMA R5, R6, R5, R7 ;  /* 0x0000000506057223 */ /* 0x000fe20000000007 */
[----:B------:R-:W-:-:S03]  /*0530*/  MOV R7, 0x391fcb8e ;  /* 0x391fcb8e00077802 */ /* 0x000fc60000000f00 */
[----:B------:R-:W-:-:S04]  /*0540*/  FFMA R8, R9, R8, R5 ;  /* 0x0000000809087223 */ /* 0x000fc80000000005 */
[----:B------:R-:W-:-:S04]  /*0550*/  FADD R4, R13, R8 ;  /* 0x000000080d047221 */ /* 0x000fc80000000000 */
[----:B------:R-:W-:Y:S01]  /*0560*/  FMUL R5, R4, 2 ;  /* 0x4000000004057820 */ /* 0x000fe20000400000 */
[----:B------:R-:W-:-:S03]  /*0570*/  FADD R13, -R13, R4 ;  /* 0x000000040d0d7221 */ /* 0x000fc60000000100 */
[----:B------:R-:W0:Y:S01]  /*0580*/  FRND R6, R5 ;  /* 0x0000000500067307 */ /* 0x000e220000201000 */
[----:B------:R-:W-:Y:S01]  /*0590*/  FADD R13, R8, -R13 ;  /* 0x8000000d080d7221 */ /* 0x000fe20000000000 */
[----:B------:R-:W-:Y:S01]  /*05a0*/  FFMA R4, R4, 2, -R5 ;  /* 0x4000000004047823 */ /* 0x000fe20000000805 */
[----:B------:R-:W-:-:S03]  /*05b0*/  FSETP.GT.AND P2, PT, |R5|, 152, PT ;  /* 0x431800000500780b */ /* 0x000fc60003f44200 */
[----:B------:R-:W-:Y:S01]  /*05c0*/  FFMA R13, R13, 2, R4 ;  /* 0x400000000d0d7823 */ /* 0x000fe20000000004 */
[----:B0-----:R-:W-:Y:S01]  /*05d0*/  FADD R4, R5, -R6 ;  /* 0x8000000605047221 */ /* 0x001fe20000000000 */
[----:B------:R-:W-:-:S03]  /*05e0*/  FSETP.GT.AND P1, PT, R6, RZ, PT ;  /* 0x000000ff0600720b */ /* 0x000fc60003f24000 */
[----:B------:R-:W-:Y:S01]  /*05f0*/  FADD R4, R4, R13 ;  /* 0x0000000d04047221 */ /* 0x000fe20000000000 */
[----:B------:R-:W-:Y:S02]  /*0600*/  SEL R6, RZ, 0x83000000, P1 ;  /* 0x83000000ff067807 */ /* 0x000fe40000800000 */
[----:B------:R-:W-:Y:S01]  /*0610*/  FSETP.GEU.AND P1, PT, R5, RZ, PT ;  /* 0x000000ff0500720b */ /* 0x000fe20003f2e000 */
[----:B------:R-:W-:Y:S01]  /*0620*/  FFMA R7, R4, R7, 0.0013391353422775864601 ;  /* 0x3aaf85ed04077423 */ /* 0x000fe20000000007 */
[----:B------:R-:W-:-:S03]  /*0630*/  IADD3 R8, PT, PT, R6, 0x7f000000, RZ ;  /* 0x7f00000006087810 */ /* 0x000fc60007ffe0ff */
[C---:B------:R-:W-:Y:S02]  /*0640*/  FFMA R9, R4.reuse, R7, 0.0096188392490148544312 ;  /* 0x3c1d985604097423 */ /* 0x040fe40000000007 */
[----:B------:R0:W1:Y:S02]  /*0650*/  F2I.NTZ R7, R5 ;  /* 0x0000000500077305 */ /* 0x0000640000203100 */
[----:B------:R-:W-:-:S04]  /*0660*/  FFMA R9, R4, R9, 0.055503588169813156128 ;  /* 0x3d6357bb04097423 */ /* 0x000fc80000000009 */
[----:B------:R-:W-:-:S04]  /*0670*/  FFMA R9, R4, R9, 0.24022644758224487305 ;  /* 0x3e75fdec04097423 */ /* 0x000fc80000000009 */
[----:B------:R-:W-:-:S04]  /*0680*/  FFMA R9, R4, R9, 0.69314718246459960938 ;  /* 0x3f31721804097423 */ /* 0x000fc80000000009 */
[----:B0-----:R-:W-:Y:S01]  /*0690*/  FFMA R5, R4, R9, 1 ;  /* 0x3f80000004057423 */ /* 0x001fe20000000009 */
[----:B-1----:R-:W-:Y:S02]  /*06a0*/  LEA R7, R7, -R6, 0x17 ;  /* 0x8000000607077211 */ /* 0x002fe400078eb8ff */
[----:B------:R-:W-:Y:S01]  /*06b0*/  FSEL R9, RZ, +INF , !P1 ;  /* 0x7f800000ff097808 */ /* 0x000fe20004800000 */
[----:B------:R-:W-:-:S04]  /*06c0*/  FMUL R8, R8, R5 ;  /* 0x0000000508087220 */ /* 0x000fc80000400000 */
[----:B------:R-:W-:Y:S01]  /*06d0*/  @!P2 FMUL R9, R7, R8 ;  /* 0x000000080709a220 */ /* 0x000fe20000400000 */
[----:B------:R-:W-:-:S07]  /*06e0*/  @!P0 LOP3.LUT R9, R0, 0x7fffffff, RZ, 0xc0, !PT ;  /* 0x7fffffff00098812 */ /* 0x000fce00078ec0ff */
.L_x_15:
[----:B------:R-:W-:Y:S05]  /*06f0*/  BSYNC.RECONVERGENT B0 ;  /* 0x0000000000007941 */ /* 0x000fea0003800200 */
.L_x_14:
[----:B------:R-:W-:Y:S01]  /*0700*/  STG.E desc[UR4][R2.64], R9 ;  /* 0x0000000902007986 */ /* 0x000fe2000c101904 */
[----:B------:R-:W-:Y:S05]  /*0710*/  EXIT ;  /* 0x000000000000794d */ /* 0x000fea0003800000 */
.L_x_16:
        /* <DEDUP_REMOVED lines=14> */
.L_x_61:


//--------------------- .text._Z20calculateStandardDevPfS_Pi --------------------------
	.section	.text._Z20calculateStandardDevPfS_Pi,"ax",@progbits
	.align	128
        .global         _Z20calculateStandardDevPfS_Pi
        .type           _Z20calculateStandardDevPfS_Pi,@function
        .size           _Z20calculateStandardDevPfS_Pi,(.L_x_58 - _Z20calculateStandardDevPfS_Pi)
        .other          _Z20calculateStandardDevPfS_Pi,@"STO_CUDA_ENTRY STV_DEFAULT"
_Z20calculateStandardDevPfS_Pi:
.text._Z20calculateStandardDevPfS_Pi:
[----:B------:R-:W-:Y:S08]  /*0000*/  LDC R1, c[0x0][0x37c] ;  /* 0x0000df00ff017b82 */ /* 0x000ff00000000800 */
[----:B------:R-:W0:Y:S01]  /*0010*/  LDC.64 R4, c[0x0][0x390] ;  /* 0x0000e400ff047b82 */ /* 0x000e220000000a00 */
[----:B------:R-:W0:Y:S02]  /*0020*/  LDCU.64 UR4, c[0x0][0x358] ;  /* 0x00006b00ff0477ac */ /* 0x000e240008000a00 */
[----:B0-----:R-:W2:Y:S05]  /*0030*/  LDG.E R0, desc[UR4][R4.64] ;  /* 0x0000000404007981 */ /* 0x001eaa000c1e1900 */
[----:B------:R-:W0:Y:S01]  /*0040*/  S2UR UR6, SR_CTAID.X ;  /* 0x00000000000679c3 */ /* 0x000e220000002500 */
[----:B------:R-:W0:Y:S07]  /*0050*/  S2R R2, SR_TID.X ;  /* 0x0000000000027919 */ /* 0x000e2e0000002100 */
[----:B------:R-:W0:Y:S02]  /*0060*/  LDC R3, c[0x0][0x360] ;  /* 0x0000d800ff037b82 */ /* 0x000e240000000800 */
[----:B0-----:R-:W-:-:S05]  /*0070*/  IMAD R3, R3, UR6, R2 ;  /* 0x0000000603037c24 */ /* 0x001fca000f8e0202 */
[----:B--2---:R-:W-:-:S13]  /*0080*/  ISETP.GE.AND P0, PT, R3, R0, PT ;  /* 0x000000000300720c */ /* 0x004fda0003f06270 */
[----:B------:R-:W-:Y:S05]  /*0090*/  @P0 EXIT ;  /* 0x000000000000094d */ /* 0x000fea0003800000 */
[----:B------:R-:W-:Y:S01]  /*00a0*/  ISETP.GE.AND P0, PT, R0, 0x1, PT ;  /* 0x000000010000780c */ /* 0x000fe20003f06270 */
[----:B------:R-:W-:-:S12]  /*00b0*/  IMAD.MOV.U32 R17, RZ, RZ, RZ ;  /* 0x000000ffff117224 */ /* 0x000fd800078e00ff */
[----:B------:R-:W-:Y:S05]  /*00c0*/  @!P0 BRA `(.L_x_17) ;  /* 0x0000000c00ec8947 */ /* 0x000fea0003800000 */
[----:B------:R-:W-:Y:S01]  /*00d0*/  ISETP.GE.U32.AND P0, PT, R0, 0x10, PT ;  /* 0x000000100000780c */ /* 0x000fe20003f06070 */
[----:B------:R-:W-:Y:S01]  /*00e0*/  IMAD.MOV.U32 R5, RZ, RZ, RZ ;  /* 0x000000ffff057224 */ /* 0x000fe200078e00ff */
[----:B------:R-:W-:Y:S01]  /*00f0*/  SHF.R.S32.HI R4, RZ, 0x1f, R3 ;  /* 0x0000001fff047819 */ /* 0x000fe20000011403 */
[----:B------:R-:W-:-:S10]  /*0100*/  IMAD.MOV.U32 R17, RZ, RZ, RZ ;  /* 0x000000ffff117224 */ /* 0x000fd400078e00ff */
[----:B------:R-:W-:Y:S05]  /*0110*/  @!P0 BRA `(.L_x_18) ;  /* 0x0000000800148947 */ /* 0x000fea0003800000 */
[----:B------:R-:W0:Y:S01]  /*0120*/  LDCU.64 UR6, c[0x0][0x380] ;  /* 0x00007000ff0677ac */ /* 0x000e220008000a00 */
[C---:B------:R-:W-:Y:S01]  /*0130*/  LOP3.LUT R5, R0.reuse, 0x7ffffff0, RZ, 0xc0, !PT ;  /* 0x7ffffff000057812 */ /* 0x040fe200078ec0ff */
[C---:B------:R-:W-:Y:S02]  /*0140*/  IMAD.SHL.U32 R6, R0.reuse, 0x10, RZ ;  /* 0x0000001000067824 */ /* 0x040fe400078e00ff */
[C---:B------:R-:W-:Y:S02]  /*0150*/  IMAD.SHL.U32 R29, R0.reuse, 0x2, RZ ;  /* 0x00000002001d7824 */ /* 0x040fe400078e00ff */
[C---:B------:R-:W-:Y:S02]  /*0160*/  IMAD R7, R0.reuse, 0x3, RZ ;  /* 0x0000000300077824 */ /* 0x040fe400078e02ff */
[C---:B------:R-:W-:Y:S02]  /*0170*/  IMAD.SHL.U32 R8, R0.reuse, 0x4, RZ ;  /* 0x0000000400087824 */ /* 0x040fe400078e00ff */
[----:B------:R-:W-:-:S02]  /*0180*/  IMAD R9, R0, 0x5, RZ ;  /* 0x0000000500097824 */ /* 0x000fc400078e02ff */
[C---:B------:R-:W-:Y:S02]  /*0190*/  IMAD R10, R0.reuse, 0x6, RZ ;  /* 0x00000006000a7824 */ /* 0x040fe400078e02ff */
[C---:B------:R-:W-:Y:S02]  /*01a0*/  IMAD R11, R0.reuse, 0x7, RZ ;  /* 0x00000007000b7824 */ /* 0x040fe400078e02ff */
[C---:B------:R-:W-:Y:S01]  /*01b0*/  IMAD.SHL.U32 R12, R0.reuse, 0x8, RZ ;  /* 0x00000008000c7824 */ /* 0x040fe200078e00ff */
[C---:B0-----:R-:W-:Y:S01]  /*01c0*/  LEA R14, P0, R3.reuse, UR6, 0x2 ;  /* 0x00000006030e7c11 */ /* 0x041fe2000f8010ff */
[C---:B------:R-:W-:Y:S02]  /*01d0*/  IMAD R13, R0.reuse, 0x9, RZ ;  /* 0x00000009000d7824 */ /* 0x040fe400078e02ff */
[C---:B------:R-:W-:Y:S01]  /*01e0*/  IMAD R22, R0.reuse, 0xa, RZ ;  /* 0x0000000a00167824 */ /* 0x040fe200078e02ff */
[----:B------:R-:W-:Y:S01]  /*01f0*/  LEA.HI.X R15, R3, UR7, R4, 0x2, P0 ;  /* 0x00000007030f7c11 */ /* 0x000fe200080f1404 */
[----:B------:R-:W-:-:S02]  /*0200*/  IMAD R23, R0, 0xb, RZ ;  /* 0x0000000b00177824 */ /* 0x000fc400078e02ff */
[C---:B------:R-:W-:Y:S02]  /*0210*/  IMAD R24, R0.reuse, 0xc, RZ ;  /* 0x0000000c00187824 */ /* 0x040fe400078e02ff */
[C---:B------:R-:W-:Y:S02]  /*0220*/  IMAD R25, R0.reuse, 0xd, RZ ;  /* 0x0000000d00197824 */ /* 0x040fe400078e02ff */
[C---:B------:R-:W-:Y:S02]  /*0230*/  IMAD R26, R0.reuse, 0xe, RZ ;  /* 0x0000000e001a7824 */ /* 0x040fe400078e02ff */
[----:B------:R-:W-:Y:S02]  /*0240*/  IMAD R28, R0, 0xf, RZ ;  /* 0x0000000f001c7824 */ /* 0x000fe400078e02ff */
[----:B------:R-:W-:Y:S02]  /*0250*/  IMAD.MOV.U32 R17, RZ, RZ, RZ ;  /* 0x000000ffff117224 */ /* 0x000fe400078e00ff */
[----:B------:R-:W-:-:S02]  /*0260*/  IMAD.MOV.U32 R27, RZ, RZ, R0 ;  /* 0x000000ffff1b7224 */ /* 0x000fc400078e0000 */
[----:B------:R-:W-:-:S07]  /*0270*/  IMAD.MOV R2, RZ, RZ, -R5 ;  /* 0x000000ffff027224 */ /* 0x000fce00078e0a05 */
.L_x_19:
[----:B------:R-:W2:Y:S01]  /*0280*/  LDG.E R16, desc[UR4][R14.64] ;  /* 0x000000040e107981 */ /* 0x000ea2000c1e1900 */
[----:B------:R-:W-:Y:S01]  /*0290*/  IADD3 R18, P0, PT, R3, R27, RZ ;  /* 0x0000001b03127210 */ /* 0x000fe20007f1e0ff */
[----:B--2---:R-:W-:-:S04]  /*02a0*/  FADD R19, R16, R17 ;  /* 0x0000001110137221 */ /* 0x004fc80000000000 */
[----:B------:R-:W-:Y:S01]  /*02b0*/  IMAD.X R17, RZ, RZ, R4, P0 ;  /* 0x000000ffff117224 */ /* 0x000fe200000e0604 */
[----:B------:R-:W-:-:S04]  /*02c0*/  LEA R16, P0, R18, UR6, 0x2 ;  /* 0x0000000612107c11 */ /* 0x000fc8000f8010ff */
[----:B------:R-:W-:-:S05]  /*02d0*/  LEA.HI.X R17, R18, UR7, R17, 0x2, P0 ;  /* 0x0000000712117c11 */ /* 0x000fca00080f1411 */
[----:B------:R-:W2:Y:S02]  /*02e0*/  LDG.E R16, desc[UR4][R16.64] ;  /* 0x0000000410107981 */ /* 0x000ea4000c1e1900 */
[----:B--2---:R-:W-:Y:S01]  /*02f0*/  FADD R20, R19, R16 ;  /* 0x0000001013147221 */ /* 0x004fe20000000000 */
[----:B------:R-:W-:-:S05]  /*0300*/  IADD3 R19, P0, PT, R3, R29, RZ ;  /* 0x0000001d03137210 */ /* 0x000fca0007f1e0ff */
[----:B------:R-:W-:Y:S01]  /*0310*/  IMAD.X R21, RZ, RZ, R4, P0 ;  /* 0x000000ffff157224 */ /* 0x000fe200000e0604 */
[----:B------:R-:W-:-:S04]  /*0320*/  LEA R18, P0, R19, UR6, 0x2 ;  /* 0x0000000613127c11 */ /* 0x000fc8000f8010ff */
[----:B------:R-:W-:-:S06]  /*0330*/  LEA.HI.X R19, R19, UR7, R21, 0x2, P0 ;  /* 0x0000000713137c11 */ /* 0x000fcc00080f1415 */
[----:B------:R-:W2:Y:S01]  /*0340*/  LDG.E R19, desc[UR4][R18.64] ;  /* 0x0000000412137981 */ /* 0x000ea2000c1e1900 */
[----:B------:R-:W-:-:S05]  /*0350*/  IADD3 R21, P0, PT, R3, R7, RZ ;  /* 0x0000000703157210 */ /* 0x000fca0007f1e0ff */
[----:B------:R-:W-:Y:S02]  /*0360*/  IMAD.X R16, RZ, RZ, R4, P0 ;  /* 0x000000ffff107224 */ /* 0x000fe400000e0604 */
[----:B--2---:R-:W-:Y:S01]  /*0370*/  FADD R19, R20, R19 ;  /* 0x0000001314137221 */ /* 0x004fe20000000000 */
[----:B------:R-:W-:-:S04]  /*0380*/  LEA R20, P0, R21, UR6, 0x2 ;  /* 0x0000000615147c11 */ /* 0x000fc8000f8010ff */
[----:B------:R-:W-:Y:S02]  /*0390*/  LEA.HI.X R21, R21, UR7, R16, 0x2, P0 ;  /* 0x0000000715157c11 */ /* 0x000fe400080f1410 */
[----:B------:R-:W-:-:S03]  /*03a0*/  IADD3 R17, P0, PT, R3, R8, RZ ;  /* 0x0000000803117210 */ /* 0x000fc60007f1e0ff */
[----:B------:R-:W2:Y:S02]  /*03b0*/  LDG.E R20, desc[UR4][R20.64] ;  /* 0x0000000414147981 */ /* 0x000ea4000c1e1900 */
[----:B------:R-:W-:Y:S01]  /*03c0*/  IMAD.X R18, RZ, RZ, R4, P0 ;  /* 0x000000ffff127224 */ /* 0x000fe200000e0604 */
[----:B------:R-:W-:-:S04]  /*03d0*/  LEA R16, P0, R17, UR6, 0x2 ;  /* 0x0000000611107c11 */ /* 0x000fc8000f8010ff */
[----:B------:R-:W-:-:S05]  /*03e0*/  LEA.HI.X R17, R17, UR7, R18, 0x2, P0 ;  /* 0x0000000711117c11 */ /* 0x000fca00080f1412 */
[----:B------:R-:W3:Y:S01]  /*03f0*/  LDG.E R16, desc[UR4][R16.64] ;  /* 0x0000000410107981 */ /* 0x000ee2000c1e1900 */
[----:B--2---:R-:W-:-:S04]  /*0400*/  FADD R19, R19, R20 ;  /* 0x0000001413137221 */ /* 0x004fc80000000000 */
[----:B---3--:R-:W-:Y:S01]  /*0410*/  FADD R16, R19, R16 ;  /* 0x0000001013107221 */ /* 0x008fe20000000000 */
[----:B------:R-:W-:-:S05]  /*0420*/  IADD3 R19, P0, PT, R3, R9, RZ ;  /* 0x0000000903137210 */ /* 0x000fca0007f1e0ff */
[----:B------:R-:W-:Y:S01]  /*0430*/  IMAD.X R20, RZ, RZ, R4, P0 ;  /* 0x000000ffff147224 */ /* 0x000fe200000e0604 */
[----:B------:R-:W-:-:S04]  /*0440*/  LEA R18, P0, R19, UR6, 0x2 ;  /* 0x0000000613127c11 */ /* 0x000fc8000f8010ff */
[----:B------:R-:W-:Y:S02]  /*0450*/  LEA.HI.X R19, R19, UR7, R20, 0x2, P0 ;  /* 0x0000000713137c11 */ /* 0x000fe400080f1414 */
[----:B------:R-:W-:-:S04]  /*0460*/  IADD3 R21, P0, PT, R3, R10, RZ ;  /* 0x0000000a03157210 */ /* 0x000fc80007f1e0ff */
[----:B------:R0:W2:Y:S02]  /*0470*/  LDG.E R19, desc[UR4][R18.64] ;  /* 0x0000000412137981 */ /* 0x0000a4000c1e1900 */
[----:B0-----:R-:W-:Y:S01]  /*0480*/  IMAD.X R18, RZ, RZ, R4, P0 ;  /* 0x000000ffff127224 */ /* 0x001fe200000e0604 */
[----:B------:R-:W-:-:S04]  /*0490*/  LEA R20, P0, R21, UR6, 0x2 ;  /* 0x0000000615147c11 */ /* 0x000fc8000f8010ff */
[----:B------:R-:W-:-:S06]  /*04a0*/  LEA.HI.X R21, R21, UR7, R18, 0x2, P0 ;  /* 0x0000000715157c11 */ /* 0x000fcc00080f1412 */
[----:B------:R-:W3:Y:S01]  /*04b0*/  LDG.E R21, desc[UR4][R20.64] ;  /* 0x0000000414157981 */ /* 0x000ee2000c1e1900 */
[----:B------:R-:W-:-:S05]  /*04c0*/  IADD3 R17, P0, PT, R3, R11, RZ ;  /* 0x0000000b03117210 */ /* 0x000fca0007f1e0ff */
[----:B------:R-:W-:Y:S02]  /*04d0*/  IMAD.X R18, RZ, RZ, R4, P0 ;  /* 0x000000ffff127224 */ /* 0x000fe400000e0604 */
[----:B--2---:R-:W-:-:S04]  /*04e0*/  FADD R16, R16, R19 ;  /* 0x0000001310107221 */ /* 0x004fc80000000000 */
[----:B---3--:R-:W-:Y:S01]  /*04f0*/  FADD R21, R16, R21 ;  /* 0x0000001510157221 */ /* 0x008fe20000000000 */
[----:B------:R-:W-:-:S04]  /*0500*/  LEA R16, P0, R17, UR6, 0x2 ;  /* 0x0000000611107c11 */ /* 0x000fc8000f8010ff */
[----:B------:R-:W-:-:S05]  /*0510*/  LEA.HI.X R17, R17, UR7, R18, 0x2, P0 ;  /* 0x0000000711117c11 */ /* 0x000fca00080f1412 */
[----:B------:R-:W2:Y:S01]  /*0520*/  LDG.E R16, desc[UR4][R16.64] ;  /* 0x0000000410107981 */ /* 0x000ea2000c1e1900 */
[----:B------:R-:W-:-:S05]  /*0530*/  IADD3 R19, P0, PT, R3, R12, RZ ;  /* 0x0000000c03137210 */ /* 0x000fca0007f1e0ff */
[----:B------:R-:W-:Y:S01]  /*0540*/  IMAD.X R20, RZ, RZ, R4, P0 ;  /* 0x000000ffff147224 */ /* 0x000fe200000e0604 */
[----:B------:R-:W-:-:S04]  /*0550*/  LEA R18, P0, R19, UR6, 0x2 ;  /* 0x0000000613127c11 */ /* 0x000fc8000f8010ff */
[----:B------:R-:W-:-:S06]  /*0560*/  LEA.HI.X R19, R19, UR7, R20, 0x2, P0 ;  /* 0x0000000713137c11 */ /* 0x000fcc00080f1414 */
[----:B------:R0:W3:Y:S01]  /*0570*/  LDG.E R19, desc[UR4][R18.64] ;  /* 0x0000000412137981 */ /* 0x0000e2000c1e1900 */
[----:B--2---:R-:W-:Y:S01]  /*0580*/  FADD R16, R21, R16 ;  /* 0x0000001015107221 */ /* 0x004fe20000000000 */
[----:B------:R-:W-:-:S05]  /*0590*/  IADD3 R21, P0, PT, R3, R13, RZ ;  /* 0x0000000d03157210 */ /* 0x000fca0007f1e0ff */
[----:B0-----:R-:W-:Y:S01]  /*05a0*/  IMAD.X R18, RZ, RZ, R4, P0 ;  /* 0x000000ffff127224 */ /* 0x001fe200000e0604 */
[----:B------:R-:W-:-:S04]  /*05b0*/  LEA R20, P0, R21, UR6, 0x2 ;  /* 0x0000000615147c11 */ /* 0x000fc8000f8010ff */
[----:B------:R-:W-:-:S06]  /*05c0*/  LEA.HI.X R21, R21, UR7, R18, 0x2, P0 ;  /* 0x0000000715157c11 */ /* 0x000fcc00080f1412 */
[----:B------:R-:W2:Y:S01]  /*05d0*/  LDG.E R21, desc[UR4][R20.64] ;  /* 0x0000000414157981 */ /* 0x000ea2000c1e1900 */
[----:B------:R-:W-:Y:S01]  /*05e0*/  IADD3 R17, P0, PT, R3, R22, RZ ;  /* 0x0000001603117210 */ /* 0x000fe20007f1e0ff */
[----:B---3--:R-:W-:-:S04]  /*05f0*/  FADD R16, R16, R19 ;  /* 0x0000001310107221 */ /* 0x008fc80000000000 */
[----:B------:R-:W-:Y:S02]  /*0600*/  IMAD.X R18, RZ, RZ, R4, P0 ;  /* 0x000000ffff127224 */ /* 0x000fe400000e0604 */
[----:B--2---:R-:W-:Y:S01]  /*0610*/  FADD R21, R16, R21 ;  /* 0x0000001510157221 */ /* 0x004fe20000000000 */
        /* <DEDUP_REMOVED lines=24> */
[----:B------:R-:W-:-:S06]  /*07a0*/  LEA.HI.X R19, R19, UR7, R20, 0x2, P0 ;  /* 0x0000000713137c11 */ /* 0x000fcc00080f1414 */
[----:B------:R-:W3:Y:S01]  /*07b0*/  LDG.E R19, desc[UR4][R18.64] ;  /* 0x0000000412137981 */ /* 0x000ee2000c1e1900 */
[----:B--2---:R-:W-:Y:S01]  /*07c0*/  FADD R16, R21, R16 ;  /* 0x0000001015107221 */ /* 0x004fe20000000000 */
[----:B------:R-:W-:-:S03]  /*07d0*/  IADD3 R21, P0, PT, R3, R28, RZ ;  /* 0x0000001c03157210 */ /* 0x000fc60007f1e0ff */
[----:B---3--:R-:W-:Y:S02]  /*07e0*/  FADD R17, R16, R19 ;  /* 0x0000001310117221 */ /* 0x008fe40000000000 */
[----:B------:R-:W-:Y:S01]  /*07f0*/  IMAD.X R16, RZ, RZ, R4, P0 ;  /* 0x000000ffff107224 */ /* 0x000fe200000e0604 */
[----:B------:R-:W-:-:S04]  /*0800*/  LEA R20, P0, R21, UR6, 0x2 ;  /* 0x0000000615147c11 */ /* 0x000fc8000f8010ff */
[----:B------:R-:W-:-:S05]  /*0810*/  LEA.HI.X R21, R21, UR7, R16, 0x2, P0 ;  /* 0x0000000715157c11 */ /* 0x000fca00080f1410 */
[----:B------:R-:W2:Y:S01]  /*0820*/  LDG.E R20, desc[UR4][R20.64] ;  /* 0x0000000414147981 */ /* 0x000ea2000c1e1900 */
[----:B------:R-:W-:-:S05]  /*0830*/  VIADD R2, R2, 0x10 ;  /* 0x0000001002027836 */ /* 0x000fca0000000000 */
[----:B------:R-:W-:Y:S01]  /*0840*/  ISETP.NE.AND P0, PT, R2, RZ, PT ;  /* 0x000000ff0200720c */ /* 0x000fe20003f05270 */
[----:B------:R-:W-:-:S04]  /*0850*/  IMAD.WIDE.U32 R14, R6, 0x4, R14 ;  /* 0x00000004060e7825 */ /* 0x000fc800078e000e */
[C---:B------:R-:W-:Y:S02]  /*0860*/  IMAD.IADD R27, R6.reuse, 0x1, R27 ;  /* 0x00000001061b7824 */ /* 0x040fe400078e021b */
[C---:B------:R-:W-:Y:S02]  /*0870*/  IMAD.IADD R29, R6.reuse, 0x1, R29 ;  /* 0x00000001061d7824 */ /* 0x040fe400078e021d */
[C---:B------:R-:W-:Y:S02]  /*0880*/  IMAD.IADD R7, R6.reuse, 0x1, R7 ;  /* 0x0000000106077824 */ /* 0x040fe400078e0207 */
[C---:B------:R-:W-:Y:S02]  /*0890*/  IMAD.IADD R8, R6.reuse, 0x1, R8 ;  /* 0x0000000106087824 */ /* 0x040fe400078e0208 */
[C---:B------:R-:W-:Y:S02]  /*08a0*/  IMAD.IADD R9, R6.reuse, 0x1, R9 ;  /* 0x0000000106097824 */ /* 0x040fe400078e0209 */
[----:B------:R-:W-:-:S02]  /*08b0*/  IMAD.IADD R10, R6, 0x1, R10 ;  /* 0x00000001060a7824 */ /* 0x000fc400078e020a */
        /* <DEDUP_REMOVED lines=8> */
[----:B------:R-:W-:Y:S02]  /*0940*/  IMAD.IADD R28, R6, 0x1, R28 ;  /* 0x00000001061c7824 */ /* 0x000fe400078e021c */
[----:B--2---:R-:W-:Y:S01]  /*0950*/  FADD R17, R17, R20 ;  /* 0x0000001411117221 */ /* 0x004fe20000000000 */
[----:B------:R-:W-:Y:S06]  /*0960*/  @P0 BRA `(.L_x_19) ;  /* 0xfffffff800440947 */ /* 0x000fec000383ffff */
.L_x_18:
[----:B------:R-:W-:-:S13]  /*0970*/  LOP3.LUT P0, R2, R0, 0xf, RZ, 0xc0, !PT ;  /* 0x0000000f00027812 */ /* 0x000fda000780c0ff */
[----:B------:R-:W-:Y:S05]  /*0980*/  @!P0 BRA `(.L_x_17) ;  /* 0x0000000400bc8947 */ /* 0x000fea0003800000 */
[----:B------:R-:W-:Y:S02]  /*0990*/  ISETP.GE.U32.AND P1, PT, R2, 0x8, PT ;  /* 0x000000080200780c */ /* 0x000fe40003f26070 */
[----:B------:R-:W-:-:S04]  /*09a0*/  LOP3.LUT R19, R0, 0x7, RZ, 0xc0, !PT ;  /* 0x0000000700137812 */ /* 0x000fc800078ec0ff */
[----:B------:R-:W-:-:S07]  /*09b0*/  ISETP.NE.AND P0, PT, R19, RZ, PT ;  /* 0x000000ff1300720c */ /* 0x000fce0003f05270 */
[----:B------:R-:W-:Y:S06]  /*09c0*/  @!P1 BRA `(.L_x_20) ;  /* 0x0000000000e89947 */ /* 0x000fec0003800000 */
[----:B------:R-:W0:Y:S01]  /*09d0*/  LDCU.64 UR6, c[0x0][0x380] ;  /* 0x00007000ff0677ac */ /* 0x000e220008000a00 */
[----:B------:R-:W-:-:S04]  /*09e0*/  IMAD R7, R0, R5, RZ ;  /* 0x0000000500077224 */ /* 0x000fc800078e02ff */
[----:B------:R-:W-:Y:S01]  /*09f0*/  IMAD.IADD R9, R0, 0x1, R7 ;  /* 0x0000000100097824 */ /* 0x000fe200078e0207 */
[----:B------:R-:W-:-:S04]  /*0a00*/  IADD3 R6, P1, PT, R3, R7, RZ ;  /* 0x0000000703067210 */ /* 0x000fc80007f3e0ff */
[----:B------:R-:W-:Y:S02]  /*0a10*/  IADD3 R2, P2, PT, R3, R9, RZ ;  /* 0x0000000903027210 */ /* 0x000fe40007f5e0ff */
[-C--:B------:R-:W-:Y:S01]  /*0a20*/  LEA.HI.X.SX32 R15, R7, R4.reuse, 0x1, P1 ;  /* 0x00000004070f7211 */ /* 0x080fe200008f0eff */
[----:B------:R-:W-:Y:S01]  /*0a30*/  IMAD.IADD R7, R0, 0x1, R9 ;  /* 0x0000000100077824 */ /* 0x000fe200078e0209 */
[----:B------:R-:W-:Y:S02]  /*0a40*/  LEA.HI.X.SX32 R13, R9, R4, 0x1, P2 ;  /* 0x00000004090d7211 */ /* 0x000fe400010f0eff */
[----:B0-----:R-:W-:Y:S02]  /*0a50*/  LEA R8, P1, R6, UR6, 0x2 ;  /* 0x0000000606087c11 */ /* 0x001fe4000f8210ff */
[----:B------:R-:W-:Y:S02]  /*0a60*/  LEA R14, P2, R2, UR6, 0x2 ;  /* 0x00000006020e7c11 */ /* 0x000fe4000f8410ff */
[----:B------:R-:W-:-:S02]  /*0a70*/  LEA.HI.X R9, R6, UR7, R15, 0x2, P1 ;  /* 0x0000000706097c11 */ /* 0x000fc400088f140f */
[----:B------:R-:W-:Y:S01]  /*0a80*/  LEA.HI.X R15, R2, UR7, R13, 0x2, P2 ;  /* 0x00000007020f7c11 */ /* 0x000fe200090f140d */
[C---:B------:R-:W-:Y:S01]  /*0a90*/  IMAD.IADD R13, R0.reuse, 0x1, R7 ;  /* 0x00000001000d7824 */ /* 0x040fe200078e0207 */
[----:B------:R-:W-:Y:S01]  /*0aa0*/  IADD3 R11, P3, PT, R3, R7, RZ ;  /* 0x00000007030b7210 */ /* 0x000fe20007f7e0ff */
[----:B------:R0:W2:Y:S03]  /*0ab0*/  LDG.E R2, desc[UR4][R8.64] ;  /* 0x0000000408027981 */ /* 0x0000a6000c1e1900 */
[----:B------:R-:W-:Y:S01]  /*0ac0*/  LEA.HI.X.SX32 R12, R7, R4, 0x1, P3 ;  /* 0x00000004070c7211 */ /* 0x000fe200018f0eff */
[----:B------:R-:W-:Y:S01]  /*0ad0*/  IMAD.IADD R7, R0, 0x1, R13 ;  /* 0x0000000100077824 */ /* 0x000fe200078e020d */
[----:B------:R-:W-:Y:S01]  /*0ae0*/  LEA R10, P1, R11, UR6, 0x2 ;  /* 0x000000060b0a7c11 */ /* 0x000fe2000f8210ff */
[----:B------:R1:W3:Y:S01]  /*0af0*/  LDG.E R16, desc[UR4][R14.64] ;  /* 0x000000040e107981 */ /* 0x0002e2000c1e1900 */
[----:B------:R-:W-:-:S02]  /*0b00*/  IADD3 R6, P2, PT, R3, R13, RZ ;  /* 0x0000000d03067210 */ /* 0x000fc40007f5e0ff */
[----:B------:R-:W-:Y:S01]  /*0b10*/  LEA.HI.X R11, R11, UR7, R12, 0x2, P1 ;  /* 0x000000070b0b7c11 */ /* 0x000fe200088f140c */
[----:B------:R-:W-:Y:S01]  /*0b20*/  IMAD.IADD R21, R0, 0x1, R7 ;  /* 0x0000000100157824 */ /* 0x000fe200078e0207 */
[-C--:B------:R-:W-:Y:S02]  /*0b30*/  LEA.HI.X.SX32 R13, R13, R4.reuse, 0x1, P2 ;  /* 0x000000040d0d7211 */ /* 0x080fe400010f0eff */
[C---:B------:R-:W-:Y:S01]  /*0b40*/  LEA R12, P1, R6.reuse, UR6, 0x2 ;  /* 0x00000006060c7c11 */ /* 0x040fe2000f8210ff */
[----:B------:R4:W5:Y:S01]  /*0b50*/  LDG.E R18, desc[UR4][R10.64] ;  /* 0x000000040a127981 */ /* 0x000962000c1e1900 */
[----:B------:R-:W-:Y:S02]  /*0b60*/  IADD3 R20, P2, PT, R3, R7, RZ ;  /* 0x0000000703147210 */ /* 0x000fe40007f5e0ff */
[----:B------:R-:W-:Y:S01]  /*0b70*/  LEA.HI.X R13, R6, UR7, R13, 0x2, P1 ;  /* 0x00000007060d7c11 */ /* 0x000fe200088f140d */
[----:B------:R-:W-:Y:S01]  /*0b80*/  IMAD.IADD R23, R0, 0x1, R21 ;  /* 0x0000000100177824 */ /* 0x000fe200078e0215 */
[----:B------:R-:W-:-:S02]  /*0b90*/  LEA.HI.X.SX32 R7, R7, R4, 0x1, P2 ;  /* 0x0000000407077211 */ /* 0x000fc400010f0eff */
[C---:B------:R-:W-:Y:S01]  /*0ba0*/  LEA R6, P1, R20.reuse, UR6, 0x2 ;  /* 0x0000000614067c11 */ /* 0x040fe2000f8210ff */
[----:B------:R-:W5:Y:S01]  /*0bb0*/  LDG.E R12, desc[UR4][R12.64] ;  /* 0x000000040c0c7981 */ /* 0x000f62000c1e1900 */
[----:B0-----:R-:W-:Y:S02]  /*0bc0*/  IADD3 R9, P2, PT, R3, R21, RZ ;  /* 0x0000001503097210 */ /* 0x001fe40007f5e0ff */
[----:B------:R-:W-:Y:S01]  /*0bd0*/  LEA.HI.X R7, R20, UR7, R7, 0x2, P1 ;  /* 0x0000000714077c11 */ /* 0x000fe200088f1407 */
[----:B-1----:R-:W-:Y:S01]  /*0be0*/  IMAD.IADD R14, R0, 0x1, R23 ;  /* 0x00000001000e7824 */ /* 0x002fe200078e0217 */
[----:B------:R-:W-:Y:S02]  /*0bf0*/  LEA.HI.X.SX32 R22, R21, R4, 0x1, P2 ;  /* 0x0000000415167211 */ /* 0x000fe400010f0eff */
[----:B------:R-:W-:Y:S02]  /*0c00*/  LEA R8, P1, R9, UR6, 0x2 ;  /* 0x0000000609087c11 */ /* 0x000fe4000f8210ff */
[----:B------:R-:W-:Y:S01]  /*0c10*/  IADD3 R20, P2, PT, R3, R23, RZ ;  /* 0x0000001703147210 */ /* 0x000fe20007f5e0ff */
[----:B------:R-:W5:Y:S01]  /*0c20*/  LDG.E R7, desc[UR4][R6.64] ;  /* 0x0000000406077981 */ /* 0x000f62000c1e1900 */
[----:B------:R-:W-:-:S02]  /*0c30*/  LEA.HI.X R9, R9, UR7, R22, 0x2, P1 ;  /* 0x0000000709097c11 */ /* 0x000fc400088f1416 */
[----:B------:R-:W-:Y:S02]  /*0c40*/  LEA.HI.X.SX32 R23, R23, R4, 0x1, P2 ;  /* 0x0000000417177211 */ /* 0x000fe400010f0eff */
[C---:B----4-:R-:W-:Y:S01]  /*0c50*/  LEA R10, P1, R20.reuse, UR6, 0x2 ;  /* 0x00000006140a7c11 */ /* 0x050fe2000f8210ff */
[----:B------:R-:W4:Y:S01]  /*0c60*/  LDG.E R8, desc[UR4][R8.64] ;  /* 0x0000000408087981 */ /* 0x000f22000c1e1900 */
[----:B------:R-:W-:Y:S02]  /*0c70*/  IADD3 R15, P2, PT, R3, R14, RZ ;  /* 0x0000000e030f7210 */ /* 0x000fe40007f5e0ff */
[----:B------:R-:W-:Y:S02]  /*0c80*/  LEA.HI.X R11, R20, UR7, R23, 0x2, P1 ;  /* 0x00000007140b7c11 */ /* 0x000fe400088f1417 */
[----:B------:R-:W-:Y:S02]  /*0c90*/  LEA.HI.X.SX32 R20, R14, R4, 0x1, P2 ;  /* 0x000000040e147211 */ /* 0x000fe400010f0eff */
[C---:B------:R-:W-:Y:S01]  /*0ca0*/  LEA R14, P1, R15.reuse, UR6, 0x2 ;  /* 0x000000060f0e7c11 */ /* 0x040fe2000f8210ff */
[----:B------:R-:W4:Y:S03]  /*0cb0*/  LDG.E R10, desc[UR4][R10.64] ;  /* 0x000000040a0a7981 */ /* 0x000f26000c1e1900 */
[----:B------:R-:W-:-:S05]  /*0cc0*/  LEA.HI.X R15, R15, UR7, R20, 0x2, P1 ;  /* 0x000000070f0f7c11 */ /* 0x000fca00088f1414 */
[----:B------:R-:W4:Y:S01]  /*0cd0*/  LDG.E R14, desc[UR4][R14.64] ;  /* 0x000000040e0e7981 */ /* 0x000f22000c1e1900 */
[----:B------:R-:W-:Y:S02]  /*0ce0*/  VIADD R5, R5, 0x8 ;  /* 0x0000000805057836 */ /* 0x000fe40000000000 */
[----:B--2---:R-:W-:-:S04]  /*0cf0*/  FADD R17, R17, R2 ;  /* 0x0000000211117221 */ /* 0x004fc80000000000 */
[----:B---3--:R-:W-:-:S04]  /*0d00*/  FADD R17, R17, R16 ;  /* 0x0000001011117221 */ /* 0x008fc80000000000 */
[----:B-----5:R-:W-:-:S04]  /*0d10*/  FADD R17, R17, R18 ;  /* 0x0000001211117221 */ /* 0x020fc80000000000 */
[----:B------:R-:W-:-:S04]  /*0d20*/  FADD R12, R17, R12 ;  /* 0x0000000c110c7221 */ /* 0x000fc80000000000 */
[----:B------:R-:W-:-:S04]  /*0d30*/  FADD R7, R12, R7 ;  /* 0x000000070c077221 */ /* 0x000fc80000000000 */
[----:B----4-:R-:W-:-:S04]  /*0d40*/  FADD R7, R7, R8 ;  /* 0x0000000807077221 */ /* 0x010fc80000000000 */
[----:B------:R-:W-:-:S04]  /*0d50*/  FADD R7, R7, R10 ;  /* 0x0000000a07077221 */ /* 0x000fc80000000000 */
[----:B------:R-:W-:-:S07]  /*0d60*/  FADD R17, R7, R14 ;  /* 0x0000000e07117221 */ /* 0x000fce0000000000 */
.L_x_20:
        /* <DEDUP_REMOVED lines=8> */
[----:B------:R-:W-:-:S03]  /*0df0*/  IADD3 R9, P1, PT, R3, R7, RZ ;  /* 0x0000000703097210 */ /* 0x000fc60007f3e0ff */
[C---:B------:R-:W-:Y:S01]  /*0e00*/  IMAD.IADD R13, R0.reuse, 0x1, R11 ;  /* 0x00000001000d7824 */ /* 0x040fe200078e020b */
[----:B------:R-:W-:Y:S02]  /*0e10*/  IADD3 R12, P2, PT, R3, R11, RZ ;  /* 0x0000000b030c7210 */ /* 0x000fe40007f5e0ff */
[-C--:B------:R-:W-:Y:S01]  /*0e20*/  LEA.HI.X.SX32 R10, R7, R4.reuse, 0x1, P1 ;  /* 0x00000004070a7211 */ /* 0x080fe200008f0eff */
[----:B------:R-:W-:Y:S01]  /*0e30*/  IMAD.IADD R15, R0, 0x1, R13 ;  /* 0x00000001000f7824 */ /* 0x000fe200078e020d */
[----:B------:R-:W-:Y:S02]  /*0e40*/  LEA.HI.X.SX32 R11, R11, R4, 0x1, P2 ;  /* 0x000000040b0b7211 */ /* 0x000fe400010f0eff */
[----:B------:R-:W-:Y:S02]  /*0e50*/  IADD3 R14, P3, PT, R3, R13, RZ ;  /* 0x0000000d030e7210 */ /* 0x000fe40007f7e0ff */
[----:B0-----:R-:W-:Y:S02]  /*0e60*/  LEA R8, P1, R9, UR6, 0x2 ;  /* 0x0000000609087c11 */ /* 0x001fe4000f8210ff */
[----:B------:R-:W-:-:S02]  /*0e70*/  LEA R6, P2, R12, UR6, 0x2 ;  /* 0x000000060c067c11 */ /* 0x000fc4000f8410ff */
[----:B------:R-:W-:Y:S02]  /*0e80*/  LEA.HI.X R9, R9, UR7, R10, 0x2, P1 ;  /* 0x0000000709097c11 */ /* 0x000fe400088f140a */
[----:B------:R-:W-:Y:S02]  /*0e90*/  LEA.HI.X R7, R12, UR7, R11, 0x2, P2 ;  /* 0x000000070c077c11 */ /* 0x000fe400090f140b */
[----:B------:R-:W-:Y:S01]  /*0ea0*/  LEA.HI.X.SX32 R13, R13, R4, 0x1, P3 ;  /* 0x000000040d0d7211 */ /* 0x000fe200018f0eff */
[----:B------:R-:W2:Y:S01]  /*0eb0*/  LDG.E R8, desc[UR4][R8.64] ;  /* 0x0000000408087981 */ /* 0x000ea2000c1e1900 */
[C---:B------:R-:W-:Y:S02]  /*0ec0*/  LEA R10, P1, R14.reuse, UR6, 0x2 ;  /* 0x000000060e0a7c11 */ /* 0x040fe4000f8210ff */
[----:B------:R-:W-:Y:S01]  /*0ed0*/  IADD3 R16, P2, PT, R3, R15, RZ ;  /* 0x0000000f03107210 */ /* 0x000fe20007f5e0ff */
[----:B------:R-:W3:Y:S01]  /*0ee0*/  LDG.E R6, desc[UR4][R6.64] ;  /* 0x0000000406067981 */ /* 0x000ee2000c1e1900 */
[----:B------:R-:W-:-:S02]  /*0ef0*/  LEA.HI.X R11, R14, UR7, R13, 0x2, P1 ;  /* 0x000000070e0b7c11 */ /* 0x000fc400088f140d */
[----:B------:R-:W-:Y:S02]  /*0f00*/  LEA.HI.X.SX32 R15, R15, R4, 0x1, P2 ;  /* 0x000000040f0f7211 */ /* 0x000fe400010f0eff */
[C---:B------:R-:W-:Y:S01]  /*0f10*/  LEA R12, P1, R16.reuse, UR6, 0x2 ;  /* 0x00000006100c7c11 */ /* 0x040fe2000f8210ff */
[----:B------:R-:W4:Y:S03]  /*0f20*/  LDG.E R10, desc[UR4][R10.64] ;  /* 0x000000040a0a7981 */ /* 0x000f26000c1e1900 */
[----:B------:R-:W-:-:S05]  /*0f30*/  LEA.HI.X R13, R16, UR7, R15, 0x2, P1 ;  /* 0x00000007100d7c11 */ /* 0x000fca00088f140f */
[----:B------:R-:W5:Y:S01]  /*0f40*/  LDG.E R12, desc[UR4][R12.64] ;  /* 0x000000040c0c7981 */ /* 0x000f62000c1e1900 */
[----:B------:R-:W-:Y:S02]  /*0f50*/  VIADD R5, R5, 0x4 ;  /* 0x0000000405057836 */ /* 0x000fe40000000000 */
[----:B--2---:R-:W-:-:S04]  /*0f60*/  FADD R17, R17, R8 ;  /* 0x0000000811117221 */ /* 0x004fc80000000000 */
[----:B---3--:R-:W-:-:S04]  /*0f70*/  FADD R17, R17, R6 ;  /* 0x0000000611117221 */ /* 0x008fc80000000000 */
[----:B----4-:R-:W-:-:S04]  /*0f80*/  FADD R17, R17, R10 ;  /* 0x0000000a11117221 */ /* 0x010fc80000000000 */
[----:B-----5:R-:W-:-:S07]  /*0f90*/  FADD R17, R17, R12 ;  /* 0x0000000c11117221 */ /* 0x020fce0000000000 */
.L_x_21:
[----:B------:R-:W-:Y:S05]  /*0fa0*/  @!P0 BRA `(.L_x_17) ;  /* 0x0000000000348947 */ /* 0x000fea0003800000 */
[----:B------:R-:W-:Y:S01]  /*0fb0*/  IMAD R5, R0, R5, RZ ;  /* 0x0000000500057224 */ /* 0x000fe200078e02ff */
[----:B------:R-:W0:Y:S01]  /*0fc0*/  LDCU.64 UR6, c[0x0][0x380] ;  /* 0x00007000ff0677ac */ /* 0x000e220008000a00 */
[----:B------:R-:W-:-:S07]  /*0fd0*/  IMAD.MOV R2, RZ, RZ, -R2 ;  /* 0x000000ffff027224 */ /* 0x000fce00078e0a02 */
.L_x_22:
[----:B------:R-:W-:-:S04]  /*0fe0*/  IADD3 R7, P0, PT, R3, R5, RZ ;  /* 0x0000000503077210 */ /* 0x000fc80007f1e0ff */
[----:B------:R-:W-:Y:S02]  /*0ff0*/  LEA.HI.X.SX32 R8, R5, R4, 0x1, P0 ;  /* 0x0000000405087211 */ /* 0x000fe400000f0eff */
[----:B0-----:R-:W-:-:S04]  /*1000*/  LEA R6, P0, R7, UR6, 0x2 ;  /* 0x0000000607067c11 */ /* 0x001fc8000f8010ff */
[----:B------:R-:W-:-:S05]  /*1010*/  LEA.HI.X R7, R7, UR7, R8, 0x2, P0 ;  /* 0x0000000707077c11 */ /* 0x000fca00080f1408 */
[----:B------:R-:W2:Y:S01]  /*1020*/  LDG.E R6, desc[UR4][R6.64] ;  /* 0x0000000406067981 */ /* 0x000ea2000c1e1900 */
[----:B------:R-:W-:Y:S02]  /*1030*/  VIADD R2, R2, 0x1 ;  /* 0x0000000102027836 */ /* 0x000fe40000000000 */
[----:B------:R-:W-:-:S03]  /*1040*/  IMAD.IADD R5, R0, 0x1, R5 ;  /* 0x0000000100057824 */ /* 0x000fc600078e0205 */
[----:B------:R-:W-:Y:S01]  /*1050*/  ISETP.NE.AND P0, PT, R2, RZ, PT ;  /* 0x000000ff0200720c */ /* 0x000fe20003f05270 */
[----:B--2---:R-:W-:-:S12]  /*1060*/  FADD R17, R6, R17 ;  /* 0x0000001106117221 */ /* 0x004fd80000000000 */
[----:B------:R-:W-:Y:S05]  /*1070*/  @P0 BRA `(.L_x_22) ;  /* 0xfffffffc00d80947 */ /* 0x000fea000383ffff */
.L_x_17:
[----:B------:R-:W-:Y:S01]  /*1080*/  I2FP.F32.S32 R4, R0 ;  /* 0x0000000000047245 */ /* 0x000fe20000201400 */
[----:B------:R-:W-:Y:S03]  /*1090*/  BSSY.RECONVERGENT B0, `(.L_x_23) ;  /* 0x000000d000007945 */ /* 0x000fe60003800200 */
[----:B------:R-:W0:Y:S08]  /*10a0*/  MUFU.RCP R5, R4 ;  /* 0x0000000400057308 */ /* 0x000e300000001000 */
[----:B------:R-:W1:Y:S01]  /*10b0*/  FCHK P0, R17, R4 ;  /* 0x0000000411007302 */ /* 0x000e620000000000 */
[----:B0-----:R-:W-:-:S04]  /*10c0*/  FFMA R0, -R4, R5, 1 ;  /* 0x3f80000004007423 */ /* 0x001fc80000000105 */
[----:B------:R-:W-:-:S04]  /*10d0*/  FFMA R0, R5, R0, R5 ;  /* 0x0000000005007223 */ /* 0x000fc80000000005 */
[----:B------:R-:W-:-:S04]  /*10e0*/  FFMA R5, R0, R17, RZ ;  /* 0x0000001100057223 */ /* 0x000fc800000000ff */
[----:B------:R-:W-:-:S04]  /*10f0*/  FFMA R2, -R4, R5, R17 ;  /* 0x0000000504027223 */ /* 0x000fc80000000111 */
[----:B------:R-:W-:Y:S01]  /*1100*/  FFMA R7, R0, R2, R5 ;  /* 0x0000000200077223 */ /* 0x000fe20000000005 */
[----:B-1----:R-:W-:Y:S06]  /*1110*/  @!P0 BRA `(.L_x_24) ;  /* 0x0000000000108947 */ /* 0x002fec0003800000 */
[----:B------:R-:W-:Y:S01]  /*1120*/  IMAD.MOV.U32 R5, RZ, RZ, R17 ;  /* 0x000000ffff057224 */ /* 0x000fe200078e0011 */
[----:B------:R-:W-:-:S07]  /*1130*/  MOV R2, 0x1150 ;  /* 0x0000115000027802 */ /* 0x000fce0000000f00 */
[----:B------:R-:W-:Y:S05]  /*1140*/  CALL.REL.NOINC `($__internal_1_$__cuda_sm3x_div_rn_noftz_f32_slowpath) ;  /* 0x0000000000187944 */ /* 0x000fea0003c00000 */
[----:B------:R-:W-:-:S07]  /*1150*/  IMAD.MOV.U32 R7, RZ, RZ, R0 ;  /* 0x000000ffff077224 */ /* 0x000fce00078e0000 */
.L_x_24:
[----:B------:R-:W-:Y:S05]  /*1160*/  BSYNC.RECONVERGENT B0 ;  /* 0x0000000000007941 */ /* 0x000fea0003800200 */
.L_x_23:
[----:B------:R-:W0:Y:S02]  /*1170*/  LDC.64 R4, c[0x0][0x388] ;  /* 0x0000e200ff047b82 */ /* 0x000e240000000a00 */
[----:B0-----:R-:W-:-:S05]  /*1180*/  IMAD.WIDE R2, R3, 0x4, R4 ;  /* 0x0000000403027825 */ /* 0x001fca00078e0204 */
[----:B------:R-:W-:Y:S01]  /*1190*/  STG.E desc[UR4][R2.64], R7 ;  /* 0x0000000702007986 */ /* 0x000fe2000c101904 */
[----:B------:R-:W-:Y:S05]  /*11a0*/  EXIT ;  /* 0x000000000000794d */ /* 0x000fea0003800000 */
        .weak           $__internal_1_$__cuda_sm3x_div_rn_noftz_f32_slowpath
        .type           $__internal_1_$__cuda_sm3x_div_rn_noftz_f32_slowpath,@function
        .size           $__internal_1_$__cuda_sm3x_div_rn_noftz_f32_slowpath,(.L_x_58 - $__internal_1_$__cuda_sm3x_div_rn_noftz_f32_slowpath)
$__internal_1_$__cuda_sm3x_div_rn_noftz_f32_slowpath:
[----:B------:R-:W-:Y:S01]  /*11b0*/  SHF.R.U32.HI R6, RZ, 0x17, R4 ;  /* 0x00000017ff067819 */ /* 0x000fe20000011604 */
[----:B------:R-:W-:Y:S01]  /*11c0*/  BSSY.RECONVERGENT B1, `(.L_x_25) ;  /* 0x0000063000017945 */ /* 0x000fe20003800200 */
[----:B------:R-:W-:Y:S02]  /*11d0*/  SHF.R.U32.HI R0, RZ, 0x17, R5 ;  /* 0x00000017ff007819 */ /* 0x000fe40000011605 */
[----:B------:R-:W-:Y:S02]  /*11e0*/  LOP3.LUT R6, R6, 0xff, RZ, 0xc0, !PT ;  /* 0x000000ff06067812 */ /* 0x000fe400078ec0ff */
[----:B------:R-:W-:-:S03]  /*11f0*/  LOP3.LUT R10, R0, 0xff, RZ, 0xc0, !PT ;  /* 0x000000ff000a7812 */ /* 0x000fc600078ec0ff */
[----:B------:R-:W-:Y:S02]  /*1200*/  VIADD R8, R6, 0xffffffff ;  /* 0xffffffff06087836 */ /* 0x000fe40000000000 */
[----:B------:R-:W-:-:S03]  /*1210*/  VIADD R9, R10, 0xffffffff ;  /* 0xffffffff0a097836 */ /* 0x000fc60000000000 */
[----:B------:R-:W-:-:S04]  /*1220*/  ISETP.GT.U32.AND P0, PT, R8, 0xfd, PT ;  /* 0x000000fd0800780c */ /* 0x000fc80003f04070 */
[----:B------:R-:W-:-:S13]  /*1230*/  ISETP.GT.U32.OR P0, PT, R9, 0xfd, P0 ;  /* 0x000000fd0900780c */ /* 0x000fda0000704470 */
[----:B------:R-:W-:Y:S01]  /*1240*/  @!P0 IMAD.MOV.U32 R7, RZ, RZ, RZ ;  /* 0x000000ffff078224 */ /* 0x000fe200078e00ff */
[----:B------:R-:W-:Y:S06]  /*1250*/  @!P0 BRA `(.L_x_26) ;  /* 0x0000000000608947 */ /* 0x000fec0003800000 */
[----:B------:R-:W-:Y:S01]  /*1260*/  FSETP.GTU.FTZ.AND P0, PT, |R5|, +INF , PT ;  /* 0x7f8000000500780b */ /* 0x000fe20003f1c200 */
[----:B------:R-:W-:Y:S01]  /*1270*/  IMAD.MOV.U32 R0, RZ, RZ, R4 ;  /* 0x000000ffff007224 */ /* 0x000fe200078e0004 */
        /* <DEDUP_REMOVED lines=22> */
.L_x_26:
        /* <DEDUP_REMOVED lines=29> */
[-CC-:B------:R-:W-:Y:S01]  /*15b0*/  FFMA.RZ R4, R10, R8.reuse, R5.reuse ;  /* 0x000000080a047223 */ /* 0x180fe2000000c005 */
[C---:B------:R-:W-:Y:S01]  /*15c0*/  VIADD R7, R9.reuse, 0x20 ;  /* 0x0000002009077836 */ /* 0x040fe20000000000 */
[C---:B------:R-:W-:Y:S02]  /*15d0*/  ISETP.NE.AND P2, PT, R9.reuse, RZ, PT ;  /* 0x000000ff0900720c */ /* 0x040fe40003f45270 */
[----:B------:R-:W-:Y:S02]  /*15e0*/  ISETP.NE.AND P1, PT, R9, RZ, PT ;  /* 0x000000ff0900720c */ /* 0x000fe40003f25270 */
[----:B------:R-:W-:Y:S01]  /*15f0*/  LOP3.LUT R6, R4, 0x7fffff, RZ, 0xc0, !PT ;  /* 0x007fffff04067812 */ /* 0x000fe200078ec0ff */
[CCC-:B------:R-:W-:Y:S01]  /*1600*/  FFMA.RP R4, R10.reuse, R8.reuse, R5.reuse ;  /* 0x000000080a047223 */ /* 0x1c0fe20000008005 */
[----:B------:R-:W-:Y:S01]  /*1610*/  FFMA.RM R5, R10, R8, R5 ;  /* 0x000000080a057223 */ /* 0x000fe20000004005 */
[----:B------:R-:W-:Y:S01]  /*1620*/  IMAD.MOV R8, RZ, RZ, -R9 ;  /* 0x000000ffff087224 */ /* 0x000fe200078e0a09 */
[----:B------:R-:W-:-:S03]  /*1630*/  LOP3.LUT R6, R6, 0x800000, RZ, 0xfc, !PT ;  /* 0x0080000006067812 */ /* 0x000fc600078efcff */
[----:B------:R-:W-:Y:S02]  /*1640*/  FSETP.NEU.FTZ.AND P0, PT, R4, R5, PT ;  /* 0x000000050400720b */ /* 0x000fe40003f1d000 */
[----:B------:R-:W-:Y:S02]  /*1650*/  SHF.L.U32 R7, R6, R7, RZ ;  /* 0x0000000706077219 */ /* 0x000fe400000006ff */
[----:B------:R-:W-:Y:S02]  /*1660*/  SEL R5, R8, RZ, P2 ;  /* 0x000000ff08057207 */ /* 0x000fe40001000000 */
[----:B------:R-:W-:Y:S02]  /*1670*/  ISETP.NE.AND P1, PT, R7, RZ, P1 ;  /* 0x000000ff0700720c */ /* 0x000fe40000f25270 */
[----:B------:R-:W-:Y:S02]  /*1680*/  SHF.R.U32.HI R5, RZ, R5, R6 ;  /* 0x00000005ff057219 */ /* 0x000fe40000011606 */
[----:B------:R-:W-:-:S02]  /*1690*/  PLOP3.LUT P0, PT, P0, P1, PT, 0xf8, 0x8f ;  /* 0x00000000008f781c */ /* 0x000fc40000703f70 */
[----:B------:R-:W-:Y:S02]  /*16a0*/  SHF.R.U32.HI R7, RZ, 0x1, R5 ;  /* 0x00000001ff077819 */ /* 0x000fe40000011605 */
[----:B------:R-:W-:-:S04]  /*16b0*/  SEL R4, RZ, 0x1, !P0 ;  /* 0x00000001ff047807 */ /* 0x000fc80004000000 */
[----:B------:R-:W-:-:S04]  /*16c0*/  LOP3.LUT R4, R4, 0x1, R7, 0xf8, !PT ;  /* 0x0000000104047812 */ /* 0x000fc800078ef807 */
[----:B------:R-:W-:-:S05]  /*16d0*/  LOP3.LUT R4, R4, R5, RZ, 0xc0, !PT ;  /* 0x0000000504047212 */ /* 0x000fca00078ec0ff */
[----:B------:R-:W-:-:S05]  /*16e0*/  IMAD.IADD R7, R7, 0x1, R4 ;  /* 0x0000000107077824 */ /* 0x000fca00078e0204 */
[----:B------:R-:W-:Y:S01]  /*16f0*/  LOP3.LUT R0, R7, R0, RZ, 0xfc, !PT ;  /* 0x0000000007007212 */ /* 0x000fe200078efcff */
[----:B------:R-:W-:Y:S06]  /*1700*/  BRA `(.L_x_34) ;  /* 0x0000000000107947 */ /* 0x000fec0003800000 */
.L_x_33:
[----:B------:R-:W-:-:S04]  /*1710*/  LOP3.LUT R0, R0, 0x80000000, RZ, 0xc0, !PT ;  /* 0x8000000000007812 */ /* 0x000fc800078ec0ff */
[----:B------:R-:W-:Y:S01]  /*1720*/  LOP3.LUT R0, R0, 0x7f800000, RZ, 0xfc, !PT ;  /* 0x7f80000000007812 */ /* 0x000fe200078efcff */
[----:B------:R-:W-:Y:S06]  /*1730*/  BRA `(.L_x_34) ;  /* 0x0000000000047947 */ /* 0x000fec0003800000 */
.L_x_32:
[----:B------:R-:W-:-:S07]  /*1740*/  IMAD R0, R7, 0x800000, R0 ;  /* 0x0080000007007824 */ /* 0x000fce00078e0200 */
.L_x_34:
[----:B------:R-:W-:Y:S05]  /*1750*/  BSYNC.RECONVERGENT B2 ;  /* 0x0000000000027941 */ /* 0x000fea0003800200 */
.L_x_31:
[----:B------:R-:W-:Y:S05]  /*1760*/  BRA `(.L_x_35) ;  /* 0x0000000000207947 */ /* 0x000fea0003800000 */
.L_x_30:
[----:B------:R-:W-:-:S04]  /*1770*/  LOP3.LUT R0, R4, 0x80000000, R5, 0x48, !PT ;  /* 0x8000000004007812 */ /* 0x000fc800078e4805 */
[----:B------:R-:W-:Y:S01]  /*1780*/  LOP3.LUT R0, R0, 0x7f800000, RZ, 0xfc, !PT ;  /* 0x7f80000000007812 */ /* 0x000fe200078efcff */
[----:B------:R-:W-:Y:S06]  /*1790*/  BRA `(.L_x_35) ;  /* 0x0000000000147947 */ /* 0x000fec0003800000 */
.L_x_29:
[----:B------:R-:W-:Y:S01]  /*17a0*/  LOP3.LUT R0, R4, 0x80000000, R5, 0x48, !PT ;  /* 0x8000000004007812 */ /* 0x000fe200078e4805 */
[----:B------:R-:W-:Y:S06]  /*17b0*/  BRA `(.L_x_35) ;  /* 0x00000000000c7947 */ /* 0x000fec0003800000 */
.L_x_28:
[----:B------:R-:W0:Y:S01]  /*17c0*/  MUFU.RSQ R0, -QNAN ;  /* 0xffc0000000007908 */ /* 0x000e220000001400 */
[----:B------:R-:W-:Y:S05]  /*17d0*/  BRA `(.L_x_35) ;  /* 0x0000000000047947 */ /* 0x000fea0003800000 */
.L_x_27:
[----:B------:R-:W-:-:S07]  /*17e0*/  FADD.FTZ R0, R5, R0 ;  /* 0x0000000005007221 */ /* 0x000fce0000010000 */
.L_x_35:
[----:B------:R-:W-:Y:S05]  /*17f0*/  BSYNC.RECONVERGENT B1 ;  /* 0x0000000000017941 */ /* 0x000fea0003800200 */
.L_x_25:
[----:B------:R-:W-:Y:S02]  /*1800*/  IMAD.MOV.U32 R4, RZ, RZ, R2 ;  /* 0x000000ffff047224 */ /* 0x000fe400078e0002 */
[----:B------:R-:W-:-:S04]  /*1810*/  IMAD.MOV.U32 R5, RZ, RZ, 0x0 ;  /* 0x00000000ff057424 */ /* 0x000fc800078e00ff */
[----:B0-----:R-:W-:Y:S05]  /*1820*/  RET.REL.NODEC R4 `(_Z20calculateStandardDevPfS_Pi) ;  /* 0xffffffe404f47950 */ /* 0x001fea0003c3ffff */
.L_x_36:
        /* <DEDUP_REMOVED lines=13> */
.L_x_58:


//--------------------- .text._Z13calculateMeanPfS_Pi --------------------------
	.section	.text._Z13calculateMeanPfS_Pi,"ax",@progbits
	.align	128
        .global         _Z13calculateMeanPfS_Pi
        .type           _Z13calculateMeanPfS_Pi,@function
        .size           _Z13calculateMeanPfS_Pi,(.L_x_59 - _Z13calculateMeanPfS_Pi)
        .other          _Z13calculateMeanPfS_Pi,@"STO_CUDA_ENTRY STV_DEFAULT"
_Z13calculateMeanPfS_Pi:
.text._Z13calculateMeanPfS_Pi:
        /* <DEDUP_REMOVED lines=40> */
.L_x_39:
        /* <DEDUP_REMOVED lines=111> */
.L_x_38:
        /* <DEDUP_REMOVED lines=64> */
.L_x_40:
        /* <DEDUP_REMOVED lines=35> */
.L_x_41:
[----:B------:R-:W-:Y:S05]  /*0fa0*/  @!P0 BRA `(.L_x_37) ;  /* 0x0000000000348947 */ /* 0x000fea0003800000 */
[----:B------:R-:W-:Y:S01]  /*0fb0*/  IMAD R5, R0, R5, RZ ;  /* 0x0000000500057224 */ /* 0x000fe200078e02ff */
[----:B------:R-:W0:Y:S01]  /*0fc0*/  LDCU.64 UR6, c[0x0][0x380] ;  /* 0x00007000ff0677ac */ /* 0x000e220008000a00 */
[----:B------:R-:W-:-:S07]  /*0fd0*/  IMAD.MOV R2, RZ, RZ, -R2 ;  /* 0x000000ffff027224 */ /* 0x000fce00078e0a02 */
.L_x_42:
        /* <DEDUP_REMOVED lines=10> */
.L_x_37:
        /* <DEDUP_REMOVED lines=12> */
[----:B------:R-:W-:Y:S05]  /*1140*/  CALL.REL.NOINC `($__internal_2_$__cuda_sm3x_div_rn_noftz_f32_slowpath) ;  /* 0x0000000000187944 */ /* 0x000fea0003c00000 */
[----:B------:R-:W-:-:S07]  /*1150*/  IMAD.MOV.U32 R7, RZ, RZ, R0 ;  /* 0x000000ffff077224 */ /* 0x000fce00078e0000 */
.L_x_44:
[----:B------:R-:W-:Y:S05]  /*1160*/  BSYNC.RECONVERGENT B0 ;  /* 0x0000000000007941 */ /* 0x000fea0003800200 */
.L_x_43:
[----:B------:R-:W0:Y:S02]  /*1170*/  LDC.64 R4, c[0x0][0x388] ;  /* 0x0000e200ff047b82 */ /* 0x000e240000000a00 */
[----:B0-----:R-:W-:-:S05]  /*1180*/  IMAD.WIDE R2, R3, 0x4, R4 ;  /* 0x0000000403027825 */ /* 0x001fca00078e0204 */
[----:B------:R-:W-:Y:S01]  /*1190*/  STG.E desc[UR4][R2.64], R7 ;  /* 0x0000000702007986 */ /* 0x000fe2000c101904 */
[----:B------:R-:W-:Y:S05]  /*11a0*/  EXIT ;  /* 0x000000000000794d */ /* 0x000fea0003800000 */
        .weak           $__internal_2_$__cuda_sm3x_div_rn_noftz_f32_slowpath
        .type           $__internal_2_$__cuda_sm3x_div_rn_noftz_f32_slowpath,@function
        .size           $__internal_2_$__cuda_sm3x_div_rn_noftz_f32_slowpath,(.L_x_59 - $__internal_2_$__cuda_sm3x_div_rn_noftz_f32_slowpath)
$__internal_2_$__cuda_sm3x_div_rn_noftz_f32_slowpath:
        /* <DEDUP_REMOVED lines=35> */
.L_x_46:
        /* <DEDUP_REMOVED lines=51> */
.L_x_53:
[----:B------:R-:W-:-:S04]  /*1710*/  LOP3.LUT R0, R0, 0x80000000, RZ, 0xc0, !PT ;  /* 0x8000000000007812 */ /* 0x000fc800078ec0ff */
[----:B------:R-:W-:Y:S01]  /*1720*/  LOP3.LUT R0, R0, 0x7f800000, RZ, 0xfc, !PT ;  /* 0x7f80000000007812 */ /* 0x000fe200078efcff */
[----:B------:R-:W-:Y:S06]  /*1730*/  BRA `(.L_x_54) ;  /* 0x0000000000047947 */ /* 0x000fec0003800000 */
.L_x_52:
[----:B------:R-:W-:-:S07]  /*1740*/  IMAD R0, R7, 0x800000, R0 ;  /* 0x0080000007007824 */ /* 0x000fce00078e0200 */
.L_x_54:
[----:B------:R-:W-:Y:S05]  /*1750*/  BSYNC.RECONVERGENT B2 ;  /* 0x0000000000027941 */ /* 0x000fea0003800200 */
.L_x_51:
[----:B------:R-:W-:Y:S05]  /*1760*/  BRA `(.L_x_55) ;  /* 0x0000000000207947 */ /* 0x000fea0003800000 */
.L_x_50:
[----:B------:R-:W-:-:S04]  /*1770*/  LOP3.LUT R0, R4, 0x80000000, R5, 0x48, !PT ;  /* 0x8000000004007812 */ /* 0x000fc800078e4805 */
[----:B------:R-:W-:Y:S01]  /*1780*/  LOP3.LUT R0, R0, 0x7f800000, RZ, 0xfc, !PT ;  /* 0x7f80000000007812 */ /* 0x000fe200078efcff */
[----:B------:R-:W-:Y:S06]  /*1790*/  BRA `(.L_x_55) ;  /* 0x0000000000147947 */ /* 0x000fec0003800000 */
.L_x_49:
[----:B------:R-:W-:Y:S01]  /*17a0*/  LOP3.LUT R0, R4, 0x80000000, R5, 0x48, !PT ;  /* 0x8000000004007812 */ /* 0x000fe200078e4805 */
[----:B------:R-:W-:Y:S06]  /*17b0*/  BRA `(.L_x_55) ;  /* 0x00000000000c7947 */ /* 0x000fec0003800000 */
.L_x_48:
[----:B------:R-:W0:Y:S01]  /*17c0*/  MUFU.RSQ R0, -QNAN ;  /* 0xffc0000000007908 */ /* 0x000e220000001400 */
[----:B------:R-:W-:Y:S05]  /*17d0*/  BRA `(.L_x_55) ;  /* 0x0000000000047947 */ /* 0x000fea0003800000 */
.L_x_47:
[----:B------:R-:W-:-:S07]  /*17e0*/  FADD.FTZ R0, R5, R0 ;  /* 0x0000000005007221 */ /* 0x000fce0000010000 */
.L_x_55:
[----:B------:R-:W-:Y:S05]  /*17f0*/  BSYNC.RECONVERGENT B1 ;  /* 0x0000000000017941 */ /* 0x000fea0003800200 */
.L_x_45:
[----:B------:R-:W-:Y:S02]  /*1800*/  IMAD.MOV.U32 R4, RZ, RZ, R2 ;  /* 0x000000ffff047224 */ /* 0x000fe400078e0002 */
[----:B------:R-:W-:-:S04]  /*1810*/  IMAD.MOV.U32 R5, RZ, RZ, 0x0 ;  /* 0x00000000ff057424 */ /* 0x000fc800078e00ff */
[----:B0-----:R-:W-:Y:S05]  /*1820*/  RET.REL.NODEC R4 `(_Z13calculateMeanPfS_Pi) ;  /* 0xffffffe404f47950 */ /* 0x001fea0003c3ffff */
.L_x_56:
        /* <DEDUP_REMOVED lines=13> */
.L_x_59:


//--------------------- .nv.shared.reserved.0     --------------------------
	.section	.nv.shared.reserved.0,"aw",@nobits
	.weak		__nv_reservedSMEM_offset_0_alias
	.size		__nv_reservedSMEM_offset_0_alias, 0, 64
	.other		__nv_reservedSMEM_offset_0_alias,@"STO_CUDA_RESERVED_SHARED STV_DEFAULT"
__nv_reservedSMEM_offset_0_alias:
	.zero		0
	.zero		64


//--------------------- .nv.constant0._Z9normalizePfS_S_S_Pi --------------------------
	.section	.nv.constant0._Z9normalizePfS_S_S_Pi,"a",@progbits
	.sectionflags	@""
	.align	4
.nv.constant0._Z9normalizePfS_S_S_Pi:
	.zero		936


//--------------------- .nv.constant0._Z24calculateVarianceSquaredPfS_S_Pi --------------------------
	.section	.nv.constant0._Z24calculateVarianceSquaredPfS_S_Pi,"a",@progbits
	.sectionflags	@""
	.align	4
.nv.constant0._Z24calculateVarianceSquaredPfS_S_Pi:
	.zero		928


//--------------------- .nv.constant0._Z20calculateStandardDevPfS_Pi --------------------------
	.section	.nv.constant0._Z20calculateStandardDevPfS_Pi,"a",@progbits
	.sectionflags	@""
	.align	4
.nv.constant0._Z20calculateStandardDevPfS_Pi:
	.zero		920


//--------------------- .nv.constant0._Z13calculateMeanPfS_Pi --------------------------
	.section	.nv.constant0._Z13calculateMeanPfS_Pi,"a",@progbits
	.sectionflags	@""
	.align	4
.nv.constant0._Z13calculateMeanPfS_Pi:
	.zero		920


//--------------------- SYMBOLS --------------------------

	.type		.nv.reservedSmem.offset0,@object
	.size		.nv.reservedSmem.offset0,0x4
